//
// Generated by NVIDIA NVVM Compiler
//
// Compiler Build ID: CL-36424714
// Cuda compilation tools, release 13.0, V13.0.88
// Based on NVVM 20.0.0
//

.version 9.0
.target sm_100
.address_size 64

.extern .func  (.param .b32 func_retval0) vprintf
(
	.param .b64 vprintf_param_0,
	.param .b64 vprintf_param_1
)
;
.global .align 1 .b8 $str[11] = {32, 40, 37, 100, 44, 32, 37, 100, 41, 10};

.entry _Z11CalPCC_CUDAiiPKiiiPff(
	.param .u32 _Z11CalPCC_CUDAiiPKiiiPff_param_0,
	.param .u32 _Z11CalPCC_CUDAiiPKiiiPff_param_1,
	.param .u64 .ptr .align 1 _Z11CalPCC_CUDAiiPKiiiPff_param_2,
	.param .u32 _Z11CalPCC_CUDAiiPKiiiPff_param_3,
	.param .u32 _Z11CalPCC_CUDAiiPKiiiPff_param_4,
	.param .u64 .ptr .align 1 _Z11CalPCC_CUDAiiPKiiiPff_param_5,
	.param .f32 _Z11CalPCC_CUDAiiPKiiiPff_param_6
)
{
	.local .align 8 .b8 	__local_depot0[8];
	.reg .b64 	%SP;
	.reg .b64 	%SPL;
	.reg .pred 	%p<24>;
	.reg .b32 	%r<130>;
	.reg .b32 	%f<215>;
	.reg .b64 	%rd<47>;
	.reg .b64 	%fd<4>;

	mov.u64 	%SPL, __local_depot0;
	cvta.local.u64 	%SP, %SPL;
	ld.param.u32 	%r36, [_Z11CalPCC_CUDAiiPKiiiPff_param_0];
	ld.param.u32 	%r37, [_Z11CalPCC_CUDAiiPKiiiPff_param_1];
	ld.param.u64 	%rd7, [_Z11CalPCC_CUDAiiPKiiiPff_param_2];
	ld.param.u32 	%r39, [_Z11CalPCC_CUDAiiPKiiiPff_param_3];
	ld.param.u32 	%r38, [_Z11CalPCC_CUDAiiPKiiiPff_param_4];
	ld.param.u64 	%rd8, [_Z11CalPCC_CUDAiiPKiiiPff_param_5];
	ld.param.f32 	%f46, [_Z11CalPCC_CUDAiiPKiiiPff_param_6];
	cvta.to.global.u64 	%rd1, %rd8;
	cvta.to.global.u64 	%rd2, %rd7;
	mov.u32 	%r40, %ctaid.y;
	mov.u32 	%r41, %nctaid.x;
	mov.u32 	%r42, %ctaid.x;
	mad.lo.s32 	%r43, %r40, %r41, %r42;
	mov.u32 	%r44, %ntid.x;
	mov.u32 	%r45, %ntid.y;
	mov.u32 	%r46, %tid.y;
	mov.u32 	%r47, %tid.x;
	mad.lo.s32 	%r48, %r43, %r45, %r46;
	mad.lo.s32 	%r1, %r48, %r44, %r47;
	mul.lo.s32 	%r49, %r38, %r39;
	setp.ge.s32 	%p2, %r1, %r49;
	@%p2 bra 	$L__BB0_33;
	min.s32 	%r50, %r36, %r37;
	setp.gt.s32 	%p1, %r50, 0;
	setp.lt.s32 	%p3, %r50, 1;
	mov.f32 	%f193, 0f00000000;
	@%p3 bra 	$L__BB0_17;
	and.b32  	%r2, %r37, 15;
	add.s32 	%r3, %r2, -1;
	and.b32  	%r4, %r37, 7;
	add.s32 	%r5, %r4, -1;
	and.b32  	%r6, %r37, 2147483632;
	and.b32  	%r7, %r37, 3;
	mov.f32 	%f193, 0f00000000;
	mov.b32 	%r119, 0;
$L__BB0_3:
	setp.lt.u32 	%p4, %r37, 16;
	mad.lo.s32 	%r9, %r119, %r38, %r1;
	mov.b32 	%r122, 0;
	@%p4 bra 	$L__BB0_6;
	mov.b32 	%r120, 0;
$L__BB0_5:
	.pragma "nounroll";
	add.s32 	%r54, %r9, %r120;
	mul.wide.s32 	%rd9, %r54, 4;
	add.s64 	%rd10, %rd2, %rd9;
	ld.global.u32 	%r55, [%rd10];
	cvt.rn.f32.s32 	%f50, %r55;
	add.f32 	%f51, %f193, %f50;
	ld.global.u32 	%r56, [%rd10+4];
	cvt.rn.f32.s32 	%f52, %r56;
	add.f32 	%f53, %f51, %f52;
	ld.global.u32 	%r57, [%rd10+8];
	cvt.rn.f32.s32 	%f54, %r57;
	add.f32 	%f55, %f53, %f54;
	ld.global.u32 	%r58, [%rd10+12];
	cvt.rn.f32.s32 	%f56, %r58;
	add.f32 	%f57, %f55, %f56;
	ld.global.u32 	%r59, [%rd10+16];
	cvt.rn.f32.s32 	%f58, %r59;
	add.f32 	%f59, %f57, %f58;
	ld.global.u32 	%r60, [%rd10+20];
	cvt.rn.f32.s32 	%f60, %r60;
	add.f32 	%f61, %f59, %f60;
	ld.global.u32 	%r61, [%rd10+24];
	cvt.rn.f32.s32 	%f62, %r61;
	add.f32 	%f63, %f61, %f62;
	ld.global.u32 	%r62, [%rd10+28];
	cvt.rn.f32.s32 	%f64, %r62;
	add.f32 	%f65, %f63, %f64;
	ld.global.u32 	%r63, [%rd10+32];
	cvt.rn.f32.s32 	%f66, %r63;
	add.f32 	%f67, %f65, %f66;
	ld.global.u32 	%r64, [%rd10+36];
	cvt.rn.f32.s32 	%f68, %r64;
	add.f32 	%f69, %f67, %f68;
	ld.global.u32 	%r65, [%rd10+40];
	cvt.rn.f32.s32 	%f70, %r65;
	add.f32 	%f71, %f69, %f70;
	ld.global.u32 	%r66, [%rd10+44];
	cvt.rn.f32.s32 	%f72, %r66;
	add.f32 	%f73, %f71, %f72;
	ld.global.u32 	%r67, [%rd10+48];
	cvt.rn.f32.s32 	%f74, %r67;
	add.f32 	%f75, %f73, %f74;
	ld.global.u32 	%r68, [%rd10+52];
	cvt.rn.f32.s32 	%f76, %r68;
	add.f32 	%f77, %f75, %f76;
	ld.global.u32 	%r69, [%rd10+56];
	cvt.rn.f32.s32 	%f78, %r69;
	add.f32 	%f79, %f77, %f78;
	ld.global.u32 	%r70, [%rd10+60];
	cvt.rn.f32.s32 	%f80, %r70;
	add.f32 	%f193, %f79, %f80;
	add.s32 	%r120, %r120, 16;
	setp.eq.s32 	%p5, %r120, %r6;
	mov.u32 	%r122, %r6;
	@%p5 bra 	$L__BB0_6;
	bra.uni 	$L__BB0_5;
$L__BB0_6:
	setp.eq.s32 	%p6, %r2, 0;
	@%p6 bra 	$L__BB0_16;
	setp.lt.u32 	%p7, %r3, 7;
	@%p7 bra 	$L__BB0_9;
	add.s32 	%r71, %r9, %r122;
	mul.wide.s32 	%rd11, %r71, 4;
	add.s64 	%rd12, %rd2, %rd11;
	ld.global.u32 	%r72, [%rd12];
	cvt.rn.f32.s32 	%f82, %r72;
	add.f32 	%f83, %f193, %f82;
	ld.global.u32 	%r73, [%rd12+4];
	cvt.rn.f32.s32 	%f84, %r73;
	add.f32 	%f85, %f83, %f84;
	ld.global.u32 	%r74, [%rd12+8];
	cvt.rn.f32.s32 	%f86, %r74;
	add.f32 	%f87, %f85, %f86;
	ld.global.u32 	%r75, [%rd12+12];
	cvt.rn.f32.s32 	%f88, %r75;
	add.f32 	%f89, %f87, %f88;
	ld.global.u32 	%r76, [%rd12+16];
	cvt.rn.f32.s32 	%f90, %r76;
	add.f32 	%f91, %f89, %f90;
	ld.global.u32 	%r77, [%rd12+20];
	cvt.rn.f32.s32 	%f92, %r77;
	add.f32 	%f93, %f91, %f92;
	ld.global.u32 	%r78, [%rd12+24];
	cvt.rn.f32.s32 	%f94, %r78;
	add.f32 	%f95, %f93, %f94;
	ld.global.u32 	%r79, [%rd12+28];
	cvt.rn.f32.s32 	%f96, %r79;
	add.f32 	%f193, %f95, %f96;
	add.s32 	%r122, %r122, 8;
$L__BB0_9:
	setp.eq.s32 	%p8, %r4, 0;
	@%p8 bra 	$L__BB0_16;
	setp.lt.u32 	%p9, %r5, 3;
	@%p9 bra 	$L__BB0_12;
	add.s32 	%r80, %r9, %r122;
	mul.wide.s32 	%rd13, %r80, 4;
	add.s64 	%rd14, %rd2, %rd13;
	ld.global.u32 	%r81, [%rd14];
	cvt.rn.f32.s32 	%f98, %r81;
	add.f32 	%f99, %f193, %f98;
	ld.global.u32 	%r82, [%rd14+4];
	cvt.rn.f32.s32 	%f100, %r82;
	add.f32 	%f101, %f99, %f100;
	ld.global.u32 	%r83, [%rd14+8];
	cvt.rn.f32.s32 	%f102, %r83;
	add.f32 	%f103, %f101, %f102;
	ld.global.u32 	%r84, [%rd14+12];
	cvt.rn.f32.s32 	%f104, %r84;
	add.f32 	%f193, %f103, %f104;
	add.s32 	%r122, %r122, 4;
$L__BB0_12:
	setp.eq.s32 	%p10, %r7, 0;
	@%p10 bra 	$L__BB0_16;
	setp.eq.s32 	%p11, %r7, 1;
	add.s32 	%r85, %r9, %r122;
	mul.wide.s32 	%rd15, %r85, 4;
	add.s64 	%rd3, %rd2, %rd15;
	ld.global.u32 	%r86, [%rd3];
	cvt.rn.f32.s32 	%f105, %r86;
	add.f32 	%f193, %f193, %f105;
	@%p11 bra 	$L__BB0_16;
	setp.eq.s32 	%p12, %r7, 2;
	ld.global.u32 	%r87, [%rd3+4];
	cvt.rn.f32.s32 	%f106, %r87;
	add.f32 	%f193, %f193, %f106;
	@%p12 bra 	$L__BB0_16;
	ld.global.u32 	%r88, [%rd3+8];
	cvt.rn.f32.s32 	%f107, %r88;
	add.f32 	%f193, %f193, %f107;
$L__BB0_16:
	add.s32 	%r119, %r119, 1;
	setp.ne.s32 	%p13, %r119, %r36;
	@%p13 bra 	$L__BB0_3;
$L__BB0_17:
	mul.lo.s32 	%r89, %r37, %r36;
	cvt.rn.f32.s32 	%f109, %r89;
	div.rn.f32 	%f17, %f193, %f109;
	mov.f32 	%f211, 0f00000000;
	not.pred 	%p14, %p1;
	mov.f32 	%f212, %f211;
	@%p14 bra 	$L__BB0_31;
	and.b32  	%r18, %r37, 7;
	and.b32  	%r19, %r37, 3;
	and.b32  	%r20, %r37, 2147483640;
	and.b32  	%r21, %r37, 1;
	neg.s32 	%r22, %r20;
	mov.f32 	%f212, 0f00000000;
	mov.b32 	%r124, 0;
	mov.f32 	%f211, %f212;
$L__BB0_19:
	setp.lt.u32 	%p15, %r37, 8;
	mad.lo.s32 	%r24, %r124, %r38, %r1;
	mul.lo.s32 	%r25, %r124, %r37;
	mov.b32 	%r128, 0;
	@%p15 bra 	$L__BB0_22;
	mul.wide.u32 	%rd16, %r25, 4;
	add.s64 	%rd17, %rd1, %rd16;
	add.s64 	%rd46, %rd17, 16;
	mov.u32 	%r125, %r24;
	mov.u32 	%r126, %r22;
$L__BB0_21:
	.pragma "nounroll";
	mul.wide.s32 	%rd18, %r125, 4;
	add.s64 	%rd19, %rd2, %rd18;
	ld.global.u32 	%r92, [%rd19];
	cvt.rn.f32.s32 	%f112, %r92;
	sub.f32 	%f113, %f112, %f17;
	fma.rn.f32 	%f114, %f113, %f113, %f211;
	ld.global.f32 	%f115, [%rd46+-16];
	fma.rn.f32 	%f116, %f115, %f113, %f212;
	ld.global.u32 	%r93, [%rd19+4];
	cvt.rn.f32.s32 	%f117, %r93;
	sub.f32 	%f118, %f117, %f17;
	fma.rn.f32 	%f119, %f118, %f118, %f114;
	ld.global.f32 	%f120, [%rd46+-12];
	fma.rn.f32 	%f121, %f120, %f118, %f116;
	ld.global.u32 	%r94, [%rd19+8];
	cvt.rn.f32.s32 	%f122, %r94;
	sub.f32 	%f123, %f122, %f17;
	fma.rn.f32 	%f124, %f123, %f123, %f119;
	ld.global.f32 	%f125, [%rd46+-8];
	fma.rn.f32 	%f126, %f125, %f123, %f121;
	ld.global.u32 	%r95, [%rd19+12];
	cvt.rn.f32.s32 	%f127, %r95;
	sub.f32 	%f128, %f127, %f17;
	fma.rn.f32 	%f129, %f128, %f128, %f124;
	ld.global.f32 	%f130, [%rd46+-4];
	fma.rn.f32 	%f131, %f130, %f128, %f126;
	ld.global.u32 	%r96, [%rd19+16];
	cvt.rn.f32.s32 	%f132, %r96;
	sub.f32 	%f133, %f132, %f17;
	fma.rn.f32 	%f134, %f133, %f133, %f129;
	ld.global.f32 	%f135, [%rd46];
	fma.rn.f32 	%f136, %f135, %f133, %f131;
	ld.global.u32 	%r97, [%rd19+20];
	cvt.rn.f32.s32 	%f137, %r97;
	sub.f32 	%f138, %f137, %f17;
	fma.rn.f32 	%f139, %f138, %f138, %f134;
	ld.global.f32 	%f140, [%rd46+4];
	fma.rn.f32 	%f141, %f140, %f138, %f136;
	ld.global.u32 	%r98, [%rd19+24];
	cvt.rn.f32.s32 	%f142, %r98;
	sub.f32 	%f143, %f142, %f17;
	fma.rn.f32 	%f144, %f143, %f143, %f139;
	ld.global.f32 	%f145, [%rd46+8];
	fma.rn.f32 	%f146, %f145, %f143, %f141;
	ld.global.u32 	%r99, [%rd19+28];
	cvt.rn.f32.s32 	%f147, %r99;
	sub.f32 	%f148, %f147, %f17;
	fma.rn.f32 	%f211, %f148, %f148, %f144;
	ld.global.f32 	%f149, [%rd46+12];
	fma.rn.f32 	%f212, %f149, %f148, %f146;
	add.s32 	%r126, %r126, 8;
	add.s32 	%r125, %r125, 8;
	add.s64 	%rd46, %rd46, 32;
	setp.ne.s32 	%p16, %r126, 0;
	mov.u32 	%r128, %r20;
	@%p16 bra 	$L__BB0_21;
$L__BB0_22:
	setp.eq.s32 	%p17, %r18, 0;
	@%p17 bra 	$L__BB0_30;
	add.s32 	%r100, %r18, -1;
	setp.lt.u32 	%p18, %r100, 3;
	@%p18 bra 	$L__BB0_25;
	add.s32 	%r101, %r24, %r128;
	mul.wide.s32 	%rd20, %r101, 4;
	add.s64 	%rd21, %rd2, %rd20;
	ld.global.u32 	%r102, [%rd21];
	cvt.rn.f32.s32 	%f151, %r102;
	sub.f32 	%f152, %f151, %f17;
	fma.rn.f32 	%f153, %f152, %f152, %f211;
	add.s32 	%r103, %r128, %r25;
	mul.wide.u32 	%rd22, %r103, 4;
	add.s64 	%rd23, %rd1, %rd22;
	ld.global.f32 	%f154, [%rd23];
	fma.rn.f32 	%f155, %f154, %f152, %f212;
	ld.global.u32 	%r104, [%rd21+4];
	cvt.rn.f32.s32 	%f156, %r104;
	sub.f32 	%f157, %f156, %f17;
	fma.rn.f32 	%f158, %f157, %f157, %f153;
	cvt.u64.u32 	%rd24, %r25;
	cvt.u64.u32 	%rd25, %r128;
	add.s64 	%rd26, %rd25, %rd24;
	shl.b64 	%rd27, %rd26, 2;
	add.s64 	%rd28, %rd1, %rd27;
	ld.global.f32 	%f159, [%rd28+4];
	fma.rn.f32 	%f160, %f159, %f157, %f155;
	ld.global.u32 	%r105, [%rd21+8];
	cvt.rn.f32.s32 	%f161, %r105;
	sub.f32 	%f162, %f161, %f17;
	fma.rn.f32 	%f163, %f162, %f162, %f158;
	ld.global.f32 	%f164, [%rd28+8];
	fma.rn.f32 	%f165, %f164, %f162, %f160;
	ld.global.u32 	%r106, [%rd21+12];
	cvt.rn.f32.s32 	%f166, %r106;
	sub.f32 	%f167, %f166, %f17;
	fma.rn.f32 	%f211, %f167, %f167, %f163;
	ld.global.f32 	%f168, [%rd28+12];
	fma.rn.f32 	%f212, %f168, %f167, %f165;
	add.s32 	%r128, %r128, 4;
$L__BB0_25:
	setp.eq.s32 	%p19, %r19, 0;
	@%p19 bra 	$L__BB0_30;
	setp.eq.s32 	%p20, %r19, 1;
	@%p20 bra 	$L__BB0_28;
	add.s32 	%r107, %r24, %r128;
	mul.wide.s32 	%rd29, %r107, 4;
	add.s64 	%rd30, %rd2, %rd29;
	ld.global.u32 	%r108, [%rd30];
	cvt.rn.f32.s32 	%f170, %r108;
	sub.f32 	%f171, %f170, %f17;
	fma.rn.f32 	%f172, %f171, %f171, %f211;
	add.s32 	%r109, %r128, %r25;
	mul.wide.u32 	%rd31, %r109, 4;
	add.s64 	%rd32, %rd1, %rd31;
	ld.global.f32 	%f173, [%rd32];
	fma.rn.f32 	%f174, %f173, %f171, %f212;
	ld.global.u32 	%r110, [%rd30+4];
	cvt.rn.f32.s32 	%f175, %r110;
	sub.f32 	%f176, %f175, %f17;
	fma.rn.f32 	%f211, %f176, %f176, %f172;
	cvt.u64.u32 	%rd33, %r25;
	cvt.u64.u32 	%rd34, %r128;
	add.s64 	%rd35, %rd34, %rd33;
	shl.b64 	%rd36, %rd35, 2;
	add.s64 	%rd37, %rd1, %rd36;
	ld.global.f32 	%f177, [%rd37+4];
	fma.rn.f32 	%f212, %f177, %f176, %f174;
	add.s32 	%r128, %r128, 2;
$L__BB0_28:
	setp.eq.s32 	%p21, %r21, 0;
	@%p21 bra 	$L__BB0_30;
	add.s32 	%r111, %r24, %r128;
	mul.wide.s32 	%rd38, %r111, 4;
	add.s64 	%rd39, %rd2, %rd38;
	ld.global.u32 	%r112, [%rd39];
	cvt.rn.f32.s32 	%f178, %r112;
	sub.f32 	%f179, %f178, %f17;
	fma.rn.f32 	%f211, %f179, %f179, %f211;
	add.s32 	%r113, %r128, %r25;
	mul.wide.u32 	%rd40, %r113, 4;
	add.s64 	%rd41, %rd1, %rd40;
	ld.global.f32 	%f180, [%rd41];
	fma.rn.f32 	%f212, %f180, %f179, %f212;
$L__BB0_30:
	add.s32 	%r124, %r124, 1;
	setp.ne.s32 	%p22, %r124, %r36;
	@%p22 bra 	$L__BB0_19;
$L__BB0_31:
	sqrt.rn.f32 	%f181, %f211;
	sqrt.rn.f32 	%f182, %f46;
	mul.f32 	%f183, %f181, %f182;
	div.rn.f32 	%f184, %f212, %f183;
	cvt.f64.f32 	%fd1, %f184;
	add.f64 	%fd2, %fd1, 0dBFF0000000000000;
	abs.f64 	%fd3, %fd2;
	setp.geu.f64 	%p23, %fd3, 0d3EB0C6F7A0B5ED8D;
	@%p23 bra 	$L__BB0_33;
	div.s32 	%r114, %r1, %r38;
	mul.lo.s32 	%r115, %r114, %r38;
	sub.s32 	%r116, %r1, %r115;
	add.u64 	%rd42, %SP, 0;
	add.u64 	%rd43, %SPL, 0;
	st.local.v2.u32 	[%rd43], {%r114, %r116};
	mov.u64 	%rd44, $str;
	cvta.global.u64 	%rd45, %rd44;
	{ // callseq 0, 0
	.param .b64 param0;
	st.param.b64 	[param0], %rd45;
	.param .b64 param1;
	st.param.b64 	[param1], %rd42;
	.param .b32 retval0;
	call.uni (retval0), 
	vprintf, 
	(
	param0, 
	param1
	);
	ld.param.b32 	%r117, [retval0];
	} // callseq 0
$L__BB0_33:
	ret;

}


// ===== COMPILED SASS (sm_100) =====

	.target	sm_100

	.elftype	@"ET_EXEC"


//--------------------- .note.nv.tkinfo           --------------------------
	.section	.note.nv.tkinfo,"",@"SHT_NOTE"
	.sectionflags	@"SHF_NOTE_NV_TKINFO"
	.tkinfo
        /*0018*/ 	.word	0x00000002
        /*0030*/ 	.string	""
        /*0030*/ 	.string	"ptxas"
        /*0030*/ 	.string	"Cuda compilation tools, release 13.0, V13.0.88"
        /*0030*/ 	.string	"Build cuda_13.0.r13.0/compiler.36424714_0"
        /*0030*/ 	.string	"-arch sm_100 -m 64 "



//--------------------- .note.nv.cuinfo           --------------------------
	.section	.note.nv.cuinfo,"",@"SHT_NOTE"
	.sectionflags	@"SHF_NOTE_NV_CUINFO"
        /*0018*/ 	.short	0x0002
        /*001a*/ 	.short	0x0064
        /*001c*/ 	.short	0x0082
	.zero		2


//--------------------- .nv.info                  --------------------------
	.section	.nv.info,"",@"SHT_CUDA_INFO"
	.align	4


	//----- nvinfo : EIATTR_REGCOUNT
	.align		4
        /*0000*/ 	.byte	0x04, 0x2f
        /*0002*/ 	.short	(.L_2 - .L_1)
	.align		4
.L_1:
        /*0004*/ 	.word	index@(_Z11CalPCC_CUDAiiPKiiiPff)
        /*0008*/ 	.word	0x00000020


	//----- nvinfo : EIATTR_FRAME_SIZE
	.align		4
.L_2:
        /*000c*/ 	.byte	0x04, 0x11
        /*000e*/ 	.short	(.L_4 - .L_3)
	.align		4
.L_3:
        /*0010*/ 	.word	index@($__internal_1_$__cuda_sm3x_div_rn_noftz_f32_slowpath)
        /*0014*/ 	.word	0x00000008


	//----- nvinfo : EIATTR_FRAME_SIZE
	.align		4
.L_4:
        /*0018*/ 	.byte	0x04, 0x11
        /*001a*/ 	.short	(.L_6 - .L_5)
	.align		4
.L_5:
        /*001c*/ 	.word	index@($__internal_0_$__cuda_sm20_sqrt_rn_f32_slowpath)
        /*0020*/ 	.word	0x00000008


	//----- nvinfo : EIATTR_FRAME_SIZE
	.align		4
.L_6:
        /*0024*/ 	.byte	0x04, 0x11
        /*0026*/ 	.short	(.L_8 - .L_7)
	.align		4
.L_7:
        /*0028*/ 	.word	index@(_Z11CalPCC_CUDAiiPKiiiPff)
        /*002c*/ 	.word	0x00000008


	//----- nvinfo : EIATTR_MIN_STACK_SIZE
	.align		4
.L_8:
        /*0030*/ 	.byte	0x04, 0x12
        /*0032*/ 	.short	(.L_10 - .L_9)
	.align		4
.L_9:
        /*0034*/ 	.word	index@(_Z11CalPCC_CUDAiiPKiiiPff)
        /*0038*/ 	.word	0x00000008
.L_10:


//--------------------- .nv.compat                --------------------------
	.section	.nv.compat,"",@"SHT_CUDA_COMPAT_INFO"
	.align	4
        /*0000*/ 	.byte	0x02, 0x09, 0x00, 0x00, 0x02, 0x02, 0x01, 0x00, 0x02, 0x05, 0x05, 0x00, 0x03, 0x07, 0x01, 0x01
        /*0010*/ 	.byte	0x02, 0x03, 0x00, 0x00, 0x02, 0x06, 0x01, 0x00, 0x04, 0x0b, 0x08, 0x00, 0x01, 0x00, 0x00, 0x00
        /*0020*/ 	.byte	0x00, 0x00, 0x00, 0x00


//--------------------- .nv.info._Z11CalPCC_CUDAiiPKiiiPff --------------------------
	.section	.nv.info._Z11CalPCC_CUDAiiPKiiiPff,"",@"SHT_CUDA_INFO"
	.sectionflags	@""
	.align	4


	//----- nvinfo : EIATTR_CUDA_API_VERSION
	.align		4
        /*0000*/ 	.byte	0x04, 0x37
        /*0002*/ 	.short	(.L_12 - .L_11)
.L_11:
        /*0004*/ 	.word	0x00000082


	//----- nvinfo : EIATTR_KPARAM_INFO
	.align		4
.L_12:
        /*0008*/ 	.byte	0x04, 0x17
        /*000a*/ 	.short	(.L_14 - .L_13)
.L_13:
        /*000c*/ 	.word	0x00000000
        /*0010*/ 	.short	0x0006
        /*0012*/ 	.short	0x0020
        /*0014*/ 	.byte	0x00, 0xf0, 0x11, 0x00


	//----- nvinfo : EIATTR_KPARAM_INFO
	.align		4
.L_14:
        /*0018*/ 	.byte	0x04, 0x17
        /*001a*/ 	.short	(.L_16 - .L_15)
.L_15:
        /*001c*/ 	.word	0x00000000
        /*0020*/ 	.short	0x0005
        /*0022*/ 	.short	0x0018
        /*0024*/ 	.byte	0x00, 0xf5, 0x21, 0x00


	//----- nvinfo : EIATTR_KPARAM_INFO
	.align		4
.L_16:
        /*0028*/ 	.byte	0x04, 0x17
        /*002a*/ 	.short	(.L_18 - .L_17)
.L_17:
        /*002c*/ 	.word	0x00000000
        /*0030*/ 	.short	0x0004
        /*0032*/ 	.short	0x0014
        /*0034*/ 	.byte	0x00, 0xf0, 0x11, 0x00


	//----- nvinfo : EIATTR_KPARAM_INFO
	.align		4
.L_18:
        /*0038*/ 	.byte	0x04, 0x17
        /*003a*/ 	.short	(.L_20 - .L_19)
.L_19:
        /*003c*/ 	.word	0x00000000
        /*0040*/ 	.short	0x0003
        /*0042*/ 	.short	0x0010
        /*0044*/ 	.byte	0x00, 0xf0, 0x11, 0x00


	//----- nvinfo : EIATTR_KPARAM_INFO
	.align		4
.L_20:
        /*0048*/ 	.byte	0x04, 0x17
        /*004a*/ 	.short	(.L_22 - .L_21)
.L_21:
        /*004c*/ 	.word	0x00000000
        /*0050*/ 	.short	0x0002
        /*0052*/ 	.short	0x0008
        /*0054*/ 	.byte	0x00, 0xf5, 0x21, 0x00


	//----- nvinfo : EIATTR_KPARAM_INFO
	.align		4
.L_22:
        /*0058*/ 	.byte	0x04, 0x17
        /*005a*/ 	.short	(.L_24 - .L_23)
.L_23:
        /*005c*/ 	.word	0x00000000
        /*0060*/ 	.short	0x0001
        /*0062*/ 	.short	0x0004
        /*0064*/ 	.byte	0x00, 0xf0, 0x11, 0x00


	//----- nvinfo : EIATTR_KPARAM_INFO
	.align		4
.L_24:
        /*0068*/ 	.byte	0x04, 0x17
        /*006a*/ 	.short	(.L_26 - .L_25)
.L_25:
        /*006c*/ 	.word	0x00000000
        /*0070*/ 	.short	0x0000
        /*0072*/ 	.short	0x0000
        /*0074*/ 	.byte	0x00, 0xf0, 0x11, 0x00


	//----- nvinfo : EIATTR_SPARSE_MMA_MASK
	.align		4
.L_26:
        /*0078*/ 	.byte	0x03, 0x50
        /*007a*/ 	.short	0x0000


	//----- nvinfo : EIATTR_MAXREG_COUNT
	.align		4
        /*007c*/ 	.byte	0x03, 0x1b
        /*007e*/ 	.short	0x00ff


	//----- nvinfo : EIATTR_EXTERNS
	.align		4
        /*0080*/ 	.byte	0x04, 0x0f
        /*0082*/ 	.short	(.L_28 - .L_27)


	//   ....[0]....
	.align		4
.L_27:
        /*0084*/ 	.word	index@(vprintf)


	//----- nvinfo : EIATTR_MERCURY_ISA_VERSION
	.align		4
.L_28:
        /*0088*/ 	.byte	0x03, 0x5f
        /*008a*/ 	.short	0x0101


	//----- nvinfo : EIATTR_VRC_CTA_INIT_COUNT
	.align		4
        /*008c*/ 	.byte	0x02, 0x4a
	.zero		1
	.zero		1


	//----- nvinfo : EIATTR_SYSCALL_OFFSETS
	.align		4
        /*0090*/ 	.byte	0x04, 0x46
        /*0092*/ 	.short	(.L_30 - .L_29)


	//   ....[0]....
.L_29:
        /*0094*/ 	.word	0x00001b90


	//----- nvinfo : EIATTR_EXIT_INSTR_OFFSETS
	.align		4
.L_30:
        /*0098*/ 	.byte	0x04, 0x1c
        /*009a*/ 	.short	(.L_32 - .L_31)


	//   ....[0]....
.L_31:
        /*009c*/ 	.word	0x00000130


	//   ....[1]....
        /*00a0*/ 	.word	0x00001970


	//   ....[2]....
        /*00a4*/ 	.word	0x00001ba0


	//----- nvinfo : EIATTR_CRS_STACK_SIZE
	.align		4
.L_32:
        /*00a8*/ 	.byte	0x04, 0x1e
        /*00aa*/ 	.short	(.L_34 - .L_33)
.L_33:
        /*00ac*/ 	.word	0x00000000


	//----- nvinfo : EIATTR_CBANK_PARAM_SIZE
	.align		4
.L_34:
        /*00b0*/ 	.byte	0x03, 0x19
        /*00b2*/ 	.short	0x0024


	//----- nvinfo : EIATTR_PARAM_CBANK
	.align		4
        /*00b4*/ 	.byte	0x04, 0x0a
        /*00b6*/ 	.short	(.L_36 - .L_35)
	.align		4
.L_35:
        /*00b8*/ 	.word	index@(.nv.constant0._Z11CalPCC_CUDAiiPKiiiPff)
        /*00bc*/ 	.short	0x0380
        /*00be*/ 	.short	0x0024


	//----- nvinfo : EIATTR_SW_WAR
	.align		4
.L_36:
        /*00c0*/ 	.byte	0x04, 0x36
        /*00c2*/ 	.short	(.L_38 - .L_37)
.L_37:
        /*00c4*/ 	.word	0x00000008
.L_38:


//--------------------- .nv.callgraph             --------------------------
	.section	.nv.callgraph,"",@"SHT_CUDA_CALLGRAPH"
	.align	4
	.sectionentsize	8
	.align		4
        /*0000*/ 	.word	0x00000000
	.align		4
        /*0004*/ 	.word	0xffffffff
	.align		4
        /*0008*/ 	.word	index@(_Z11CalPCC_CUDAiiPKiiiPff)
	.align		4
        /*000c*/ 	.word	index@(vprintf)
	.align		4
        /*0010*/ 	.word	0x00000000
	.align		4
        /*0014*/ 	.word	0xfffffffe
	.align		4
        /*0018*/ 	.word	0x00000000
	.align		4
        /*001c*/ 	.word	0xfffffffd
	.align		4
        /*0020*/ 	.word	0x00000000
	.align		4
        /*0024*/ 	.word	0xfffffffc


//--------------------- .nv.constant4             --------------------------
	.section	.nv.constant4,"a",@progbits
	.align	8
	.align		8
.nv.constant4:
        /*0000*/ 	.dword	vprintf
	.align		8
        /*0008*/ 	.dword	$str


//--------------------- .text._Z11CalPCC_CUDAiiPKiiiPff --------------------------
	.section	.text._Z11CalPCC_CUDAiiPKiiiPff,"ax",@progbits
	.align	128
.text._Z11CalPCC_CUDAiiPKiiiPff:
        .type           _Z11CalPCC_CUDAiiPKiiiPff,@function
        .size           _Z11CalPCC_CUDAiiPKiiiPff,(.L_x_38 - _Z11CalPCC_CUDAiiPKiiiPff)
        .other          _Z11CalPCC_CUDAiiPKiiiPff,@"STO_CUDA_ENTRY STV_DEFAULT"
_Z11CalPCC_CUDAiiPKiiiPff:
[----:B------:R-:W0:Y:S01]  /*0000*/  LDC R1, c[0x0][0x37c] ;  /* 0x0000df00ff017b82 */ /* 0x000e220000000800 */
[----:B------:R-:W1:Y:S07]  /*0010*/  S2R R3, SR_TID.Y ;  /* 0x0000000000037919 */ /* 0x000e6e0000002200 */
[----:B------:R-:W-:Y:S01]  /*0020*/  S2UR UR4, SR_CTAID.Y ;  /* 0x00000000000479c3 */ /* 0x000fe20000002600 */
[----:B------:R-:W2:Y:S01]  /*0030*/  LDCU UR7, c[0x0][0x2fc] ;  /* 0x00005f80ff0777ac */ /* 0x000ea20008000800 */
[----:B0-----:R-:W-:Y:S01]  /*0040*/  VIADD R1, R1, 0xfffffff8 ;  /* 0xfffffff801017836 */ /* 0x001fe20000000000 */
[----:B------:R-:W0:Y:S01]  /*0050*/  S2R R5, SR_TID.X ;  /* 0x0000000000057919 */ /* 0x000e220000002100 */
[----:B------:R-:W3:Y:S04]  /*0060*/  LDCU UR5, c[0x0][0x370] ;  /* 0x00006e00ff0577ac */ /* 0x000ee80008000800 */
[----:B------:R-:W3:Y:S01]  /*0070*/  S2UR UR6, SR_CTAID.X ;  /* 0x00000000000679c3 */ /* 0x000ee20000002500 */
[----:B------:R-:W0:Y:S01]  /*0080*/  LDCU UR10, c[0x0][0x360] ;  /* 0x00006c00ff0a77ac */ /* 0x000e220008000800 */
[----:B------:R-:W4:Y:S06]  /*0090*/  LDCU.64 UR8, c[0x0][0x390] ;  /* 0x00007200ff0877ac */ /* 0x000f2c0008000a00 */
[----:B------:R-:W1:Y:S01]  /*00a0*/  LDC R4, c[0x0][0x364] ;  /* 0x0000d900ff047b82 */ /* 0x000e620000000800 */
[----:B---3--:R-:W-:Y:S01]  /*00b0*/  UIMAD UR4, UR4, UR5, UR6 ;  /* 0x00000005040472a4 */ /* 0x008fe2000f8e0206 */
[----:B------:R-:W3:Y:S05]  /*00c0*/  LDCU UR5, c[0x0][0x2f8] ;  /* 0x00005f00ff0577ac */ /* 0x000eea0008000800 */
[----:B-1----:R-:W-:Y:S01]  /*00d0*/  IMAD R4, R4, UR4, R3 ;  /* 0x0000000404047c24 */ /* 0x002fe2000f8e0203 */
[----:B----4-:R-:W-:-:S03]  /*00e0*/  UIMAD UR4, UR9, UR8, URZ ;  /* 0x00000008090472a4 */ /* 0x010fc6000f8e02ff */
[----:B0-----:R-:W-:-:S05]  /*00f0*/  IMAD R4, R4, UR10, R5 ;  /* 0x0000000a04047c24 */ /* 0x001fca000f8e0205 */
[----:B------:R-:W-:Y:S02]  /*0100*/  ISETP.GE.AND P0, PT, R4, UR4, PT ;  /* 0x0000000404007c0c */ /* 0x000fe4000bf06270 */
[----:B---3--:R-:W-:-:S05]  /*0110*/  IADD3 R6, P1, PT, R1, UR5, RZ ;  /* 0x0000000501067c10 */ /* 0x008fca000ff3e0ff */
[----:B--2---:R-:W-:-:S06]  /*0120*/  IMAD.X R7, RZ, RZ, UR7, P1 ;  /* 0x00000007ff077e24 */ /* 0x004fcc00088e06ff */
[----:B------:R-:W-:Y:S05]  /*0130*/  @P0 EXIT ;  /* 0x000000000000094d */ /* 0x000fea0003800000 */
[----:B------:R-:W0:Y:S01]  /*0140*/  LDCU.64 UR6, c[0x0][0x380] ;  /* 0x00007000ff0677ac */ /* 0x000e220008000a00 */
[----:B------:R-:W-:Y:S01]  /*0150*/  IMAD.MOV.U32 R11, RZ, RZ, RZ ;  /* 0x000000ffff0b7224 */ /* 0x000fe200078e00ff */
[----:B------:R-:W1:Y:S01]  /*0160*/  LDCU.64 UR12, c[0x0][0x358] ;  /* 0x00006b00ff0c77ac */ /* 0x000e620008000a00 */
[----:B0-----:R-:W-:-:S04]  /*0170*/  MOV R9, UR7 ;  /* 0x0000000700097c02 */ /* 0x001fc80008000f00 */
[----:B------:R-:W-:-:S04]  /*0180*/  VIMNMX R0, PT, PT, R9, UR6, PT ;  /* 0x0000000609007c48 */ /* 0x000fc8000bfe0100 */
[C---:B------:R-:W-:Y:S02]  /*0190*/  ISETP.GE.AND P0, PT, R0.reuse, 0x1, PT ;  /* 0x000000010000780c */ /* 0x040fe40003f06270 */
[----:B------:R-:W-:-:S11]  /*01a0*/  ISETP.GT.AND P2, PT, R0, RZ, PT ;  /* 0x000000ff0000720c */ /* 0x000fd60003f44270 */
[----:B-1----:R-:W-:Y:S05]  /*01b0*/  @!P0 BRA `(.L_x_0) ;  /* 0x00000008003c8947 */ /* 0x002fea0003800000 */
[C---:B------:R-:W-:Y:S01]  /*01c0*/  LOP3.LUT R25, R9.reuse, 0x7, RZ, 0xc0, !PT ;  /* 0x0000000709197812 */ /* 0x040fe200078ec0ff */
[----:B------:R-:W-:Y:S01]  /*01d0*/  HFMA2 R11, -RZ, RZ, 0, 0 ;  /* 0x00000000ff0b7431 */ /* 0x000fe200000001ff */
[C---:B------:R-:W-:Y:S01]  /*01e0*/  LOP3.LUT R26, R9.reuse, 0xf, RZ, 0xc0, !PT ;  /* 0x0000000f091a7812 */ /* 0x040fe200078ec0ff */
[----:B------:R-:W-:Y:S01]  /*01f0*/  UMOV UR4, URZ ;  /* 0x000000ff00047c82 */ /* 0x000fe20008000000 */
[----:B------:R-:W-:Y:S01]  /*0200*/  LOP3.LUT R8, R9, 0x7ffffff0, RZ, 0xc0, !PT ;  /* 0x7ffffff009087812 */ /* 0x000fe200078ec0ff */
[----:B------:R-:W-:Y:S01]  /*0210*/  VIADD R2, R25, 0xffffffff ;  /* 0xffffffff19027836 */ /* 0x000fe20000000000 */
[----:B------:R-:W-:Y:S02]  /*0220*/  IADD3 R0, PT, PT, R26, -0x1, RZ ;  /* 0xffffffff1a007810 */ /* 0x000fe40007ffe0ff */
[----:B------:R-:W-:Y:S02]  /*0230*/  LOP3.LUT R5, R9, 0x3, RZ, 0xc0, !PT ;  /* 0x0000000309057812 */ /* 0x000fe400078ec0ff */
[----:B------:R-:W-:-:S02]  /*0240*/  ISETP.GE.U32.AND P0, PT, R0, 0x7, PT ;  /* 0x000000070000780c */ /* 0x000fc40003f06070 */
[----:B------:R-:W-:-:S13]  /*0250*/  ISETP.GE.U32.AND P1, PT, R2, 0x3, PT ;  /* 0x000000030200780c */ /* 0x000fda0003f26070 */
.L_x_6:
[----:B------:R-:W0:Y:S01]  /*0260*/  LDCU.64 UR6, c[0x0][0x380] ;  /* 0x00007000ff0677ac */ /* 0x000e220008000a00 */
[----:B------:R-:W1:Y:S01]  /*0270*/  LDC R3, c[0x0][0x394] ;  /* 0x0000e500ff037b82 */ /* 0x000e620000000800 */
[----:B------:R-:W-:Y:S01]  /*0280*/  MOV R13, RZ ;  /* 0x000000ff000d7202 */ /* 0x000fe20000000f00 */
[----:B0-----:R-:W-:-:S05]  /*0290*/  IMAD.U32 R9, RZ, RZ, UR7 ;  /* 0x00000007ff097e24 */ /* 0x001fca000f8e00ff */
[----:B------:R-:W-:Y:S01]  /*02a0*/  ISETP.GE.U32.AND P3, PT, R9, 0x10, PT ;  /* 0x000000100900780c */ /* 0x000fe20003f66070 */
[----:B-1----:R-:W-:Y:S01]  /*02b0*/  IMAD R0, R3, UR4, R4 ;  /* 0x0000000403007c24 */ /* 0x002fe2000f8e0204 */
[----:B------:R-:W-:-:S04]  /*02c0*/  UIADD3 UR4, UPT, UPT, UR4, 0x1, URZ ;  /* 0x0000000104047890 */ /* 0x000fc8000fffe0ff */
[----:B------:R-:W-:-:S07]  /*02d0*/  UISETP.NE.AND UP0, UPT, UR4, UR6, UPT ;  /* 0x000000060400728c */ /* 0x000fce000bf05270 */
[----:B------:R-:W-:Y:S05]  /*02e0*/  @!P3 BRA `(.L_x_1) ;  /* 0x0000000000e0b947 */ /* 0x000fea0003800000 */
[----:B------:R-:W-:-:S05]  /*02f0*/  UMOV UR5, URZ ;  /* 0x000000ff00057c82 */ /* 0x000fca0008000000 */
.L_x_2:
[----:B------:R-:W0:Y:S01]  /*0300*/  LDC.64 R2, c[0x0][0x388] ;  /* 0x0000e200ff027b82 */ /* 0x000e220000000a00 */
[----:B------:R-:W-:-:S04]  /*0310*/  VIADD R13, R0, UR5 ;  /* 0x00000005000d7c36 */ /* 0x000fc80008000000 */
[----:B0-----:R-:W-:-:S05]  /*0320*/  IMAD.WIDE R2, R13, 0x4, R2 ;  /* 0x000000040d027825 */ /* 0x001fca00078e0202 */
[----:B------:R-:W2:Y:S04]  /*0330*/  LDG.E R22, desc[UR12][R2.64] ;  /* 0x0000000c02167981 */ /* 0x000ea8000c1e1900 */
[----:B------:R-:W3:Y:S04]  /*0340*/  LDG.E R10, desc[UR12][R2.64+0x4] ;  /* 0x0000040c020a7981 */ /* 0x000ee8000c1e1900 */
[----:B------:R-:W4:Y:S04]  /*0350*/  LDG.E R21, desc[UR12][R2.64+0x8] ;  /* 0x0000080c02157981 */ /* 0x000f28000c1e1900 */
[----:B------:R-:W5:Y:S04]  /*0360*/  LDG.E R12, desc[UR12][R2.64+0xc] ;  /* 0x00000c0c020c7981 */ /* 0x000f68000c1e1900 */
        /* <DEDUP_REMOVED lines=8> */
[----:B------:R-:W5:Y:S01]  /*03f0*/  LDG.E R23, desc[UR12][R2.64+0x34] ;  /* 0x0000340c02177981 */ /* 0x000f62000c1e1900 */
[----:B--2---:R-:W-:-:S03]  /*0400*/  I2FP.F32.S32 R24, R22 ;  /* 0x0000001600187245 */ /* 0x004fc60000201400 */
[----:B------:R-:W2:Y:S02]  /*0410*/  LDG.E R22, desc[UR12][R2.64+0x30] ;  /* 0x0000300c02167981 */ /* 0x000ea4000c1e1900 */
[----:B------:R-:W-:Y:S02]  /*0420*/  FADD R27, R24, R11 ;  /* 0x0000000b181b7221 */ /* 0x000fe40000000000 */
[----:B------:R-:W2:Y:S04]  /*0430*/  LDG.E R11, desc[UR12][R2.64+0x38] ;  /* 0x0000380c020b7981 */ /* 0x000ea8000c1e1900 */
[----:B------:R0:W2:Y:S01]  /*0440*/  LDG.E R24, desc[UR12][R2.64+0x3c] ;  /* 0x00003c0c02187981 */ /* 0x0000a2000c1e1900 */
[----:B---3--:R-:W-:Y:S02]  /*0450*/  I2FP.F32.S32 R10, R10 ;  /* 0x0000000a000a7245 */ /* 0x008fe40000201400 */
[----:B----4-:R-:W-:-:S03]  /*0460*/  I2FP.F32.S32 R21, R21 ;  /* 0x0000001500157245 */ /* 0x010fc60000201400 */
[----:B------:R-:W-:Y:S01]  /*0470*/  FADD R10, R27, R10 ;  /* 0x0000000a1b0a7221 */ /* 0x000fe20000000000 */
[----:B-----5:R-:W-:-:S03]  /*0480*/  I2FP.F32.S32 R27, R12 ;  /* 0x0000000c001b7245 */ /* 0x020fc60000201400 */
[----:B------:R-:W-:Y:S01]  /*0490*/  FADD R10, R10, R21 ;  /* 0x000000150a0a7221 */ /* 0x000fe20000000000 */
[----:B------:R-:W-:-:S03]  /*04a0*/  I2FP.F32.S32 R21, R20 ;  /* 0x0000001400157245 */ /* 0x000fc60000201400 */
[----:B------:R-:W-:Y:S01]  /*04b0*/  FADD R10, R10, R27 ;  /* 0x0000001b0a0a7221 */ /* 0x000fe20000000000 */
[----:B------:R-:W-:-:S03]  /*04c0*/  I2FP.F32.S32 R19, R19 ;  /* 0x0000001300137245 */ /* 0x000fc60000201400 */
[----:B------:R-:W-:Y:S01]  /*04d0*/  FADD R10, R10, R21 ;  /* 0x000000150a0a7221 */ /* 0x000fe20000000000 */
[----:B------:R-:W-:-:S03]  /*04e0*/  I2FP.F32.S32 R21, R18 ;  /* 0x0000001200157245 */ /* 0x000fc60000201400 */
[----:B------:R-:W-:Y:S01]  /*04f0*/  FADD R10, R10, R19 ;  /* 0x000000130a0a7221 */ /* 0x000fe20000000000 */
[----:B------:R-:W-:-:S03]  /*0500*/  I2FP.F32.S32 R17, R17 ;  /* 0x0000001100117245 */ /* 0x000fc60000201400 */
[----:B------:R-:W-:Y:S01]  /*0510*/  FADD R10, R10, R21 ;  /* 0x000000150a0a7221 */ /* 0x000fe20000000000 */
[----:B0-----:R-:W-:-:S03]  /*0520*/  I2FP.F32.S32 R3, R16 ;  /* 0x0000001000037245 */ /* 0x001fc60000201400 */
[----:B------:R-:W-:Y:S01]  /*0530*/  FADD R10, R10, R17 ;  /* 0x000000110a0a7221 */ /* 0x000fe20000000000 */
[----:B------:R-:W-:-:S03]  /*0540*/  I2FP.F32.S32 R2, R15 ;  /* 0x0000000f00027245 */ /* 0x000fc60000201400 */
[----:B------:R-:W-:Y:S01]  /*0550*/  FADD R3, R10, R3 ;  /* 0x000000030a037221 */ /* 0x000fe20000000000 */
[----:B------:R-:W-:-:S03]  /*0560*/  I2FP.F32.S32 R15, R14 ;  /* 0x0000000e000f7245 */ /* 0x000fc60000201400 */
[----:B------:R-:W-:Y:S01]  /*0570*/  FADD R2, R3, R2 ;  /* 0x0000000203027221 */ /* 0x000fe20000000000 */
[----:B------:R-:W-:Y:S01]  /*0580*/  I2FP.F32.S32 R13, R13 ;  /* 0x0000000d000d7245 */ /* 0x000fe20000201400 */
[----:B------:R-:W-:Y:S02]  /*0590*/  UIADD3 UR5, UPT, UPT, UR5, 0x10, URZ ;  /* 0x0000001005057890 */ /* 0x000fe4000fffe0ff */
[----:B------:R-:W-:Y:S01]  /*05a0*/  FADD R2, R2, R15 ;  /* 0x0000000f02027221 */ /* 0x000fe20000000000 */
[----:B------:R-:W-:-:S03]  /*05b0*/  I2FP.F32.S32 R23, R23 ;  /* 0x0000001700177245 */ /* 0x000fc60000201400 */
[----:B------:R-:W-:Y:S01]  /*05c0*/  FADD R2, R2, R13 ;  /* 0x0000000d02027221 */ /* 0x000fe20000000000 */
[----:B------:R-:W-:Y:S02]  /*05d0*/  ISETP.NE.AND P3, PT, R8, UR5, PT ;  /* 0x0000000508007c0c */ /* 0x000fe4000bf65270 */
[----:B--2---:R-:W-:-:S05]  /*05e0*/  I2FP.F32.S32 R3, R22 ;  /* 0x0000001600037245 */ /* 0x004fca0000201400 */
[----:B------:R-:W-:Y:S01]  /*05f0*/  FADD R2, R2, R3 ;  /* 0x0000000302027221 */ /* 0x000fe20000000000 */
[----:B------:R-:W-:-:S03]  /*0600*/  I2FP.F32.S32 R11, R11 ;  /* 0x0000000b000b7245 */ /* 0x000fc60000201400 */
[----:B------:R-:W-:Y:S01]  /*0610*/  FADD R2, R2, R23 ;  /* 0x0000001702027221 */ /* 0x000fe20000000000 */
[----:B------:R-:W-:-:S03]  /*0620*/  I2FP.F32.S32 R24, R24 ;  /* 0x0000001800187245 */ /* 0x000fc60000201400 */
[----:B------:R-:W-:-:S04]  /*0630*/  FADD R11, R2, R11 ;  /* 0x0000000b020b7221 */ /* 0x000fc80000000000 */
[----:B------:R-:W-:Y:S01]  /*0640*/  FADD R11, R11, R24 ;  /* 0x000000180b0b7221 */ /* 0x000fe20000000000 */
[----:B------:R-:W-:Y:S06]  /*0650*/  @P3 BRA `(.L_x_2) ;  /* 0xfffffffc00283947 */ /* 0x000fec000383ffff */
[----:B------:R-:W-:-:S07]  /*0660*/  MOV R13, R8 ;  /* 0x00000008000d7202 */ /* 0x000fce0000000f00 */
.L_x_1:
[----:B------:R-:W-:-:S13]  /*0670*/  ISETP.NE.AND P3, PT, R26, RZ, PT ;  /* 0x000000ff1a00720c */ /* 0x000fda0003f65270 */
[----:B------:R-:W-:Y:S05]  /*0680*/  @!P3 BRA `(.L_x_3) ;  /* 0x000000040004b947 */ /* 0x000fea0003800000 */
[----:B------:R-:W-:Y:S01]  /*0690*/  ISETP.NE.AND P3, PT, R25, RZ, PT ;  /* 0x000000ff1900720c */ /* 0x000fe20003f65270 */
[----:B------:R-:W-:-:S12]  /*06a0*/  @!P0 BRA `(.L_x_4) ;  /* 0x0000000000708947 */ /* 0x000fd80003800000 */
[----:B------:R-:W0:Y:S01]  /*06b0*/  LDC.64 R2, c[0x0][0x388] ;  /* 0x0000e200ff027b82 */ /* 0x000e220000000a00 */
[----:B------:R-:W-:-:S04]  /*06c0*/  IMAD.IADD R15, R0, 0x1, R13 ;  /* 0x00000001000f7824 */ /* 0x000fc800078e020d */
        /* <DEDUP_REMOVED lines=8> */
[----:B------:R-:W5:Y:S01]  /*0750*/  LDG.E R14, desc[UR12][R2.64+0x1c] ;  /* 0x00001c0c020e7981 */ /* 0x000f62000c1e1900 */
[----:B------:R-:W-:-:S02]  /*0760*/  IADD3 R13, PT, PT, R13, 0x8, RZ ;  /* 0x000000080d0d7810 */ /* 0x000fc40007ffe0ff */
[----:B--2---:R-:W-:Y:S02]  /*0770*/  I2FP.F32.S32 R16, R15 ;  /* 0x0000000f00107245 */ /* 0x004fe40000201400 */
[----:B---3--:R-:W-:-:S03]  /*0780*/  I2FP.F32.S32 R17, R17 ;  /* 0x0000001100117245 */ /* 0x008fc60000201400 */
[----:B------:R-:W-:Y:S01]  /*0790*/  FADD R16, R11, R16 ;  /* 0x000000100b107221 */ /* 0x000fe20000000000 */
        /* <DEDUP_REMOVED lines=11> */
[----:B------:R-:W-:-:S04]  /*0850*/  FADD R11, R11, R10 ;  /* 0x0000000a0b0b7221 */ /* 0x000fc80000000000 */
[----:B------:R-:W-:-:S07]  /*0860*/  FADD R11, R11, R14 ;  /* 0x0000000e0b0b7221 */ /* 0x000fce0000000000 */
.L_x_4:
        /* <DEDUP_REMOVED lines=17> */
[----:B------:R-:W-:-:S04]  /*0980*/  FADD R11, R10, R11 ;  /* 0x0000000b0a0b7221 */ /* 0x000fc80000000000 */
[----:B------:R-:W-:-:S07]  /*0990*/  FADD R11, R11, R16 ;  /* 0x000000100b0b7221 */ /* 0x000fce0000000000 */
.L_x_5:
[----:B------:R-:W-:Y:S05]  /*09a0*/  @!P3 BRA `(.L_x_3) ;  /* 0x00000000003cb947 */ /* 0x000fea0003800000 */
[----:B------:R-:W0:Y:S01]  /*09b0*/  LDC.64 R2, c[0x0][0x388] ;  /* 0x0000e200ff027b82 */ /* 0x000e220000000a00 */
[----:B------:R-:W-:-:S04]  /*09c0*/  IMAD.IADD R13, R0, 0x1, R13 ;  /* 0x00000001000d7824 */ /* 0x000fc800078e020d */
[----:B0-----:R-:W-:-:S05]  /*09d0*/  IMAD.WIDE R2, R13, 0x4, R2 ;  /* 0x000000040d027825 */ /* 0x001fca00078e0202 */
[----:B------:R-:W2:Y:S01]  /*09e0*/  LDG.E R0, desc[UR12][R2.64] ;  /* 0x0000000c02007981 */ /* 0x000ea2000c1e1900 */
[----:B------:R-:W-:Y:S02]  /*09f0*/  ISETP.NE.AND P3, PT, R5, 0x1, PT ;  /* 0x000000010500780c */ /* 0x000fe40003f65270 */
[----:B--2---:R-:W-:-:S05]  /*0a00*/  I2FP.F32.S32 R0, R0 ;  /* 0x0000000000007245 */ /* 0x004fca0000201400 */
[----:B------:R-:W-:-:S06]  /*0a10*/  FADD R11, R11, R0 ;  /* 0x000000000b0b7221 */ /* 0x000fcc0000000000 */
[----:B------:R-:W-:Y:S05]  /*0a20*/  @!P3 BRA `(.L_x_3) ;  /* 0x00000000001cb947 */ /* 0x000fea0003800000 */
[----:B------:R-:W-:Y:S01]  /*0a30*/  ISETP.NE.AND P3, PT, R5, 0x2, PT ;  /* 0x000000020500780c */ /* 0x000fe20003f65270 */
[----:B------:R-:W2:-:S12]  /*0a40*/  LDG.E R0, desc[UR12][R2.64+0x4] ;  /* 0x0000040c02007981 */ /* 0x000e98000c1e1900 */
[----:B------:R-:W3:Y:S01]  /*0a50*/  @P3 LDG.E R10, desc[UR12][R2.64+0x8] ;  /* 0x0000080c020a3981 */ /* 0x000ee2000c1e1900 */
[----:B--2---:R-:W-:-:S05]  /*0a60*/  I2FP.F32.S32 R0, R0 ;  /* 0x0000000000007245 */ /* 0x004fca0000201400 */
[----:B------:R-:W-:Y:S01]  /*0a70*/  FADD R11, R11, R0 ;  /* 0x000000000b0b7221 */ /* 0x000fe20000000000 */
[----:B---3--:R-:W-:-:S05]  /*0a80*/  @P3 I2FP.F32.S32 R10, R10 ;  /* 0x0000000a000a3245 */ /* 0x008fca0000201400 */
[----:B------:R-:W-:-:S07]  /*0a90*/  @P3 FADD R11, R11, R10 ;  /* 0x0000000a0b0b3221 */ /* 0x000fce0000000000 */
.L_x_3:
[----:B------:R-:W-:Y:S05]  /*0aa0*/  BRA.U UP0, `(.L_x_6) ;  /* 0xfffffff500ec7547 */ /* 0x000fea000b83ffff */
.L_x_0:
[----:B------:R-:W-:Y:S01]  /*0ab0*/  IMAD R9, R9, UR6, RZ ;  /* 0x0000000609097c24 */ /* 0x000fe2000f8e02ff */
[----:B------:R-:W-:Y:S04]  /*0ac0*/  BSSY.RECONVERGENT B0, `(.L_x_7) ;  /* 0x000000d000007945 */ /* 0x000fe80003800200 */
[----:B------:R-:W-:-:S04]  /*0ad0*/  I2FP.F32.S32 R3, R9 ;  /* 0x0000000900037245 */ /* 0x000fc80000201400 */
[----:B------:R-:W0:Y:S08]  /*0ae0*/  MUFU.RCP R0, R3 ;  /* 0x0000000300007308 */ /* 0x000e300000001000 */
[----:B------:R-:W1:Y:S01]  /*0af0*/  FCHK P0, R11, R3 ;  /* 0x000000030b007302 */ /* 0x000e620000000000 */
[----:B0-----:R-:W-:-:S04]  /*0b00*/  FFMA R5, -R3, R0, 1 ;  /* 0x3f80000003057423 */ /* 0x001fc80000000100 */
[----:B------:R-:W-:-:S04]  /*0b10*/  FFMA R0, R0, R5, R0 ;  /* 0x0000000500007223 */ /* 0x000fc80000000000 */
[----:B------:R-:W-:-:S04]  /*0b20*/  FFMA R2, R0, R11, RZ ;  /* 0x0000000b00027223 */ /* 0x000fc800000000ff */
[----:B------:R-:W-:-:S04]  /*0b30*/  FFMA R5, -R3, R2, R11 ;  /* 0x0000000203057223 */ /* 0x000fc8000000010b */
[----:B------:R-:W-:Y:S01]  /*0b40*/  FFMA R0, R0, R5, R2 ;  /* 0x0000000500007223 */ /* 0x000fe20000000002 */
[----:B-1----:R-:W-:Y:S06]  /*0b50*/  @!P0 BRA `(.L_x_8) ;  /* 0x00000000000c8947 */ /* 0x002fec0003800000 */
[----:B------:R-:W-:Y:S02]  /*0b60*/  MOV R0, R11 ;  /* 0x0000000b00007202 */ /* 0x000fe40000000f00 */
[----:B------:R-:W-:-:S07]  /*0b70*/  MOV R2, 0xb90 ;  /* 0x00000b9000027802 */ /* 0x000fce0000000f00 */
[----:B------:R-:W-:Y:S05]  /*0b80*/  CALL.REL.NOINC `($__internal_1_$__cuda_sm3x_div_rn_noftz_f32_slowpath) ;  /* 0x0000001000647944 */ /* 0x000fea0003c00000 */
.L_x_8:
[----:B------:R-:W-:Y:S05]  /*0b90*/  BSYNC.RECONVERGENT B0 ;  /* 0x0000000000007941 */ /* 0x000fea0003800200 */
.L_x_7:
[----:B------:R-:W-:Y:S02]  /*0ba0*/  HFMA2 R5, -RZ, RZ, 0, 0 ;  /* 0x00000000ff057431 */ /* 0x000fe400000001ff */
[----:B------:R-:W-:Y:S01]  /*0bb0*/  IMAD.MOV.U32 R10, RZ, RZ, RZ ;  /* 0x000000ffff0a7224 */ /* 0x000fe200078e00ff */
[----:B------:R-:W-:Y:S06]  /*0bc0*/  @!P2 BRA `(.L_x_9) ;  /* 0x000000080098a947 */ /* 0x000fec0003800000 */
[----:B------:R-:W0:Y:S01]  /*0bd0*/  LDCU UR4, c[0x0][0x384] ;  /* 0x00007080ff0477ac */ /* 0x000e220008000800 */
[----:B------:R-:W-:Y:S01]  /*0be0*/  IMAD.MOV.U32 R5, RZ, RZ, RZ ;  /* 0x000000ffff057224 */ /* 0x000fe200078e00ff */
[----:B------:R-:W-:Y:S01]  /*0bf0*/  MOV R10, RZ ;  /* 0x000000ff000a7202 */ /* 0x000fe20000000f00 */
[----:B0-----:R-:W-:Y:S02]  /*0c00*/  ULOP3.LUT UR10, UR4, 0x7ffffff8, URZ, 0xc0, !UPT ;  /* 0x7ffffff8040a7892 */ /* 0x001fe4000f8ec0ff */
[----:B------:R-:W-:Y:S02]  /*0c10*/  ULOP3.LUT UR14, UR4, 0x7, URZ, 0xc0, !UPT ;  /* 0x00000007040e7892 */ /* 0x000fe4000f8ec0ff */
[----:B------:R-:W-:Y:S02]  /*0c20*/  ULOP3.LUT UR9, UR4, 0x3, URZ, 0xc0, !UPT ;  /* 0x0000000304097892 */ /* 0x000fe4000f8ec0ff */
[----:B------:R-:W-:Y:S01]  /*0c30*/  UIADD3 UR8, UPT, UPT, -UR10, URZ, URZ ;  /* 0x000000ff0a087290 */ /* 0x000fe2000fffe1ff */
[----:B------:R-:W-:-:S11]  /*0c40*/  UMOV UR4, URZ ;  /* 0x000000ff00047c82 */ /* 0x000fd60008000000 */
.L_x_15:
[----:B------:R-:W0:Y:S01]  /*0c50*/  LDCU.64 UR16, c[0x0][0x380] ;  /* 0x00007000ff1077ac */ /* 0x000e220008000a00 */
[----:B------:R-:W1:Y:S01]  /*0c60*/  LDC R11, c[0x0][0x394] ;  /* 0x0000e500ff0b7b82 */ /* 0x000e620000000800 */
[----:B------:R-:W-:Y:S01]  /*0c70*/  IMAD.MOV.U32 R8, RZ, RZ, RZ ;  /* 0x000000ffff087224 */ /* 0x000fe200078e00ff */
[----:B0-----:R-:W-:Y:S02]  /*0c80*/  UISETP.GE.U32.AND UP1, UPT, UR17, 0x8, UPT ;  /* 0x000000081100788c */ /* 0x001fe4000bf26070 */
[----:B------:R-:W-:Y:S02]  /*0c90*/  UIMAD UR11, UR4, UR17, URZ ;  /* 0x00000011040b72a4 */ /* 0x000fe4000f8e02ff */
[----:B-1----:R-:W-:Y:S01]  /*0ca0*/  IMAD R11, R11, UR4, R4 ;  /* 0x000000040b0b7c24 */ /* 0x002fe2000f8e0204 */
[----:B------:R-:W-:-:S04]  /*0cb0*/  UIADD3 UR4, UPT, UPT, UR4, 0x1, URZ ;  /* 0x0000000104047890 */ /* 0x000fc8000fffe0ff */
[----:B------:R-:W-:Y:S01]  /*0cc0*/  UISETP.NE.AND UP0, UPT, UR4, UR16, UPT ;  /* 0x000000100400728c */ /* 0x000fe2000bf05270 */
[----:B------:R-:W-:Y:S10]  /*0cd0*/  BRA.U !UP1, `(.L_x_10) ;  /* 0x0000000509047547 */ /* 0x000ff4000b800000 */
[----:B------:R-:W0:Y:S01]  /*0ce0*/  LDCU.64 UR6, c[0x0][0x398] ;  /* 0x00007300ff0677ac */ /* 0x000e220008000a00 */
[----:B------:R-:W-:Y:S01]  /*0cf0*/  MOV R12, R11 ;  /* 0x0000000b000c7202 */ /* 0x000fe20000000f00 */
[----:B0-----:R-:W-:-:S04]  /*0d00*/  UIMAD.WIDE.U32 UR6, UR11, 0x4, UR6 ;  /* 0x000000040b0678a5 */ /* 0x001fc8000f8e0006 */
[----:B------:R-:W-:-:S04]  /*0d10*/  UIADD3 UR5, UP1, UPT, UR6, 0x10, URZ ;  /* 0x0000001006057890 */ /* 0x000fc8000ff3e0ff */
[----:B------:R-:W-:Y:S02]  /*0d20*/  UIADD3.X UR6, UPT, UPT, URZ, UR7, URZ, UP1, !UPT ;  /* 0x00000007ff067290 */ /* 0x000fe40008ffe4ff */
[----:B------:R-:W-:Y:S01]  /*0d30*/  IMAD.U32 R2, RZ, RZ, UR5 ;  /* 0x00000005ff027e24 */ /* 0x000fe2000f8e00ff */
[----:B------:R-:W-:-:S03]  /*0d40*/  UMOV UR5, UR8 ;  /* 0x0000000800057c82 */ /* 0x000fc60008000000 */
[----:B------:R-:W-:-:S07]  /*0d50*/  MOV R3, UR6 ;  /* 0x0000000600037c02 */ /* 0x000fce0008000f00 */
.L_x_11:
[----:B------:R-:W0:Y:S01]  /*0d60*/  LDC.64 R8, c[0x0][0x388] ;  /* 0x0000e200ff087b82 */ /* 0x000e220000000a00 */
[----:B------:R-:W2:Y:S04]  /*0d70*/  LDG.E R22, desc[UR12][R2.64+-0x10] ;  /* 0xfffff00c02167981 */ /* 0x000ea8000c1e1900 */
[----:B------:R-:W3:Y:S04]  /*0d80*/  LDG.E R21, desc[UR12][R2.64+-0xc] ;  /* 0xfffff40c02157981 */ /* 0x000ee8000c1e1900 */
[----:B------:R-:W4:Y:S04]  /*0d90*/  LDG.E R19, desc[UR12][R2.64+-0x8] ;  /* 0xfffff80c02137981 */ /* 0x000f28000c1e1900 */
[----:B------:R-:W5:Y:S04]  /*0da0*/  LDG.E R17, desc[UR12][R2.64+-0x4] ;  /* 0xfffffc0c02117981 */ /* 0x000f68000c1e1900 */
[----:B------:R-:W5:Y:S04]  /*0db0*/  LDG.E R15, desc[UR12][R2.64] ;  /* 0x0000000c020f7981 */ /* 0x000f68000c1e1900 */
[----:B------:R-:W5:Y:S01]  /*0dc0*/  LDG.E R27, desc[UR12][R2.64+0x4] ;  /* 0x0000040c021b7981 */ /* 0x000f62000c1e1900 */
[----:B0-----:R-:W-:-:S03]  /*0dd0*/  IMAD.WIDE R8, R12, 0x4, R8 ;  /* 0x000000040c087825 */ /* 0x001fc600078e0208 */
[----:B------:R-:W5:Y:S04]  /*0de0*/  LDG.E R26, desc[UR12][R2.64+0x8] ;  /* 0x0000080c021a7981 */ /* 0x000f68000c1e1900 */
        /* <DEDUP_REMOVED lines=8> */
[----:B------:R0:W5:Y:S01]  /*0e70*/  LDG.E R25, desc[UR12][R2.64+0xc] ;  /* 0x00000c0c02197981 */ /* 0x000162000c1e1900 */
[----:B------:R-:W-:-:S04]  /*0e80*/  UIADD3 UR5, UPT, UPT, UR5, 0x8, URZ ;  /* 0x0000000805057890 */ /* 0x000fc8000fffe0ff */
[----:B------:R-:W-:Y:S01]  /*0e90*/  UISETP.NE.AND UP1, UPT, UR5, URZ, UPT ;  /* 0x000000ff0500728c */ /* 0x000fe2000bf25270 */
[----:B0-----:R-:W-:Y:S02]  /*0ea0*/  IADD3 R2, P0, PT, R2, 0x20, RZ ;  /* 0x0000002002027810 */ /* 0x001fe40007f1e0ff */
[----:B------:R-:W-:-:S03]  /*0eb0*/  IADD3 R12, PT, PT, R12, 0x8, RZ ;  /* 0x000000080c0c7810 */ /* 0x000fc60007ffe0ff */
[----:B------:R-:W-:Y:S01]  /*0ec0*/  IMAD.X R3, RZ, RZ, R3, P0 ;  /* 0x000000ffff037224 */ /* 0x000fe200000e0603 */
[----:B--2---:R-:W-:Y:S02]  /*0ed0*/  I2FP.F32.S32 R29, R28 ;  /* 0x0000001c001d7245 */ /* 0x004fe40000201400 */
[----:B---3--:R-:W-:-:S03]  /*0ee0*/  I2FP.F32.S32 R23, R23 ;  /* 0x0000001700177245 */ /* 0x008fc60000201400 */
[----:B------:R-:W-:-:S04]  /*0ef0*/  FADD R29, R29, -R0 ;  /* 0x800000001d1d7221 */ /* 0x000fc80000000000 */
[C---:B------:R-:W-:Y:S01]  /*0f00*/  FFMA R22, R29.reuse, R22, R5 ;  /* 0x000000161d167223 */ /* 0x040fe20000000005 */
[----:B----4-:R-:W-:Y:S01]  /*0f10*/  I2FP.F32.S32 R5, R20 ;  /* 0x0000001400057245 */ /* 0x010fe20000201400 */
[----:B------:R-:W-:Y:S01]  /*0f20*/  FFMA R10, R29, R29, R10 ;  /* 0x0000001d1d0a7223 */ /* 0x000fe2000000000a */
[--C-:B------:R-:W-:Y:S01]  /*0f30*/  FADD R23, R23, -R0.reuse ;  /* 0x8000000017177221 */ /* 0x100fe20000000000 */
[----:B-----5:R-:W-:Y:S02]  /*0f40*/  I2FP.F32.S32 R9, R18 ;  /* 0x0000001200097245 */ /* 0x020fe40000201400 */
[----:B------:R-:W-:Y:S01]  /*0f50*/  FADD R5, R5, -R0 ;  /* 0x8000000005057221 */ /* 0x000fe20000000000 */
[C---:B------:R-:W-:Y:S01]  /*0f60*/  FFMA R10, R23.reuse, R23, R10 ;  /* 0x00000017170a7223 */ /* 0x040fe2000000000a */
[----:B------:R-:W-:Y:S01]  /*0f70*/  FFMA R22, R23, R21, R22 ;  /* 0x0000001517167223 */ /* 0x000fe20000000016 */
[----:B------:R-:W-:Y:S02]  /*0f80*/  FADD R9, R9, -R0 ;  /* 0x8000000009097221 */ /* 0x000fe40000000000 */
[C---:B------:R-:W-:Y:S01]  /*0f90*/  FFMA R10, R5.reuse, R5, R10 ;  /* 0x00000005050a7223 */ /* 0x040fe2000000000a */
[----:B------:R-:W-:Y:S01]  /*0fa0*/  FFMA R22, R5, R19, R22 ;  /* 0x0000001305167223 */ /* 0x000fe20000000016 */
[----:B------:R-:W-:-:S02]  /*0fb0*/  I2FP.F32.S32 R5, R16 ;  /* 0x0000001000057245 */ /* 0x000fc40000201400 */
[C---:B------:R-:W-:Y:S01]  /*0fc0*/  FFMA R10, R9.reuse, R9, R10 ;  /* 0x00000009090a7223 */ /* 0x040fe2000000000a */
[----:B------:R-:W-:Y:S01]  /*0fd0*/  FFMA R22, R9, R17, R22 ;  /* 0x0000001109167223 */ /* 0x000fe20000000016 */
[----:B------:R-:W-:Y:S01]  /*0fe0*/  I2FP.F32.S32 R9, R14 ;  /* 0x0000000e00097245 */ /* 0x000fe20000201400 */
[----:B------:R-:W-:Y:S01]  /*0ff0*/  FADD R5, R5, -R0 ;  /* 0x8000000005057221 */ /* 0x000fe20000000000 */
[----:B------:R-:W-:-:S03]  /*1000*/  I2FP.F32.S32 R13, R13 ;  /* 0x0000000d000d7245 */ /* 0x000fc60000201400 */
[----:B------:R-:W-:Y:S01]  /*1010*/  FFMA R10, R5, R5, R10 ;  /* 0x00000005050a7223 */ /* 0x000fe2000000000a */
[----:B------:R-:W-:Y:S01]  /*1020*/  FADD R9, R9, -R0 ;  /* 0x8000000009097221 */ /* 0x000fe20000000000 */
[----:B------:R-:W-:Y:S01]  /*1030*/  FFMA R22, R5, R15, R22 ;  /* 0x0000000f05167223 */ /* 0x000fe20000000016 */
[----:B------:R-:W-:Y:S01]  /*1040*/  I2FP.F32.S32 R5, R24 ;  /* 0x0000001800057245 */ /* 0x000fe20000201400 */
[----:B------:R-:W-:Y:S01]  /*1050*/  FADD R13, R13, -R0 ;  /* 0x800000000d0d7221 */ /* 0x000fe20000000000 */
[C---:B------:R-:W-:Y:S01]  /*1060*/  FFMA R10, R9.reuse, R9, R10 ;  /* 0x00000009090a7223 */ /* 0x040fe2000000000a */
[----:B------:R-:W-:Y:S02]  /*1070*/  FFMA R27, R9, R27, R22 ;  /* 0x0000001b091b7223 */ /* 0x000fe40000000016 */
[----:B------:R-:W-:Y:S01]  /*1080*/  FADD R5, R5, -R0 ;  /* 0x8000000005057221 */ /* 0x000fe20000000000 */
[C---:B------:R-:W-:Y:S01]  /*1090*/  FFMA R10, R13.reuse, R13, R10 ;  /* 0x0000000d0d0a7223 */ /* 0x040fe2000000000a */
[----:B------:R-:W-:-:S03]  /*10a0*/  FFMA R26, R13, R26, R27 ;  /* 0x0000001a0d1a7223 */ /* 0x000fc6000000001b */
[C---:B------:R-:W-:Y:S01]  /*10b0*/  FFMA R10, R5.reuse, R5, R10 ;  /* 0x00000005050a7223 */ /* 0x040fe2000000000a */
[----:B------:R-:W-:Y:S01]  /*10c0*/  FFMA R5, R5, R25, R26 ;  /* 0x0000001905057223 */ /* 0x000fe2000000001a */
[----:B------:R-:W-:Y:S06]  /*10d0*/  BRA.U UP1, `(.L_x_11) ;  /* 0xfffffffd01207547 */ /* 0x000fec000b83ffff */
[----:B------:R-:W-:-:S07]  /*10e0*/  IMAD.U32 R8, RZ, RZ, UR10 ;  /* 0x0000000aff087e24 */ /* 0x000fce000f8e00ff */
.L_x_10:
[----:B------:R-:W-:-:S09]  /*10f0*/  UISETP.NE.AND UP1, UPT, UR14, URZ, UPT ;  /* 0x000000ff0e00728c */ /* 0x000fd2000bf25270 */
[----:B------:R-:W-:Y:S05]  /*1100*/  BRA.U !UP1, `(.L_x_12) ;  /* 0x0000000509447547 */ /* 0x000fea000b800000 */
[----:B------:R-:W-:Y:S02]  /*1110*/  UIADD3 UR5, UPT, UPT, UR14, -0x1, URZ ;  /* 0xffffffff0e057890 */ /* 0x000fe4000fffe0ff */
[----:B------:R-:W-:Y:S02]  /*1120*/  UISETP.NE.AND UP2, UPT, UR9, URZ, UPT ;  /* 0x000000ff0900728c */ /* 0x000fe4000bf45270 */
[----:B------:R-:W-:-:S09]  /*1130*/  UISETP.GE.U32.AND UP1, UPT, UR5, 0x3, UPT ;  /* 0x000000030500788c */ /* 0x000fd2000bf26070 */
[----:B------:R-:W-:Y:S05]  /*1140*/  BRA.U !UP1, `(.L_x_13) ;  /* 0x0000000109907547 */ /* 0x000fea000b800000 */
[----:B------:R-:W0:Y:S01]  /*1150*/  LDC.64 R14, c[0x0][0x388] ;  /* 0x0000e200ff0e7b82 */ /* 0x000e220000000a00 */
[----:B------:R-:W-:Y:S02]  /*1160*/  IADD3 R9, PT, PT, R11, R8, RZ ;  /* 0x000000080b097210 */ /* 0x000fe40007ffe0ff */
[----:B------:R-:W-:-:S05]  /*1170*/  IADD3 R16, P0, PT, R8, UR11, RZ ;  /* 0x0000000b08107c10 */ /* 0x000fca000ff1e0ff */
[----:B------:R-:W1:Y:S08]  /*1180*/  LDC.64 R12, c[0x0][0x398] ;  /* 0x0000e600ff0c7b82 */ /* 0x000e700000000a00 */
[----:B------:R-:W2:Y:S01]  /*1190*/  LDC.64 R2, c[0x0][0x398] ;  /* 0x0000e600ff027b82 */ /* 0x000ea20000000a00 */
[----:B0-----:R-:W-:-:S04]  /*11a0*/  IMAD.WIDE R14, R9, 0x4, R14 ;  /* 0x00000004090e7825 */ /* 0x001fc800078e020e */
[----:B------:R-:W-:Y:S01]  /*11b0*/  VIADD R9, R8, UR11 ;  /* 0x0000000b08097c36 */ /* 0x000fe20008000000 */
[----:B------:R-:W3:Y:S01]  /*11c0*/  LDG.E R18, desc[UR12][R14.64] ;  /* 0x0000000c0e127981 */ /* 0x000ee2000c1e1900 */
[----:B------:R-:W-:Y:S02]  /*11d0*/  IADD3.X R19, PT, PT, RZ, RZ, RZ, P0, !PT ;  /* 0x000000ffff137210 */ /* 0x000fe400007fe4ff */
[----:B-1----:R-:W-:Y:S01]  /*11e0*/  IMAD.WIDE.U32 R12, R9, 0x4, R12 ;  /* 0x00000004090c7825 */ /* 0x002fe200078e000c */
[----:B------:R-:W4:Y:S04]  /*11f0*/  LDG.E R17, desc[UR12][R14.64+0x4] ;  /* 0x0000040c0e117981 */ /* 0x000f28000c1e1900 */
[----:B------:R-:W5:Y:S01]  /*1200*/  LDG.E R20, desc[UR12][R14.64+0x8] ;  /* 0x0000080c0e147981 */ /* 0x000f62000c1e1900 */
[----:B--2---:R-:W-:-:S03]  /*1210*/  LEA R2, P0, R16, R2, 0x2 ;  /* 0x0000000210027211 */ /* 0x004fc600078010ff */
[----:B------:R-:W2:Y:S01]  /*1220*/  LDG.E R12, desc[UR12][R12.64] ;  /* 0x0000000c0c0c7981 */ /* 0x000ea2000c1e1900 */
[----:B------:R-:W-:-:S03]  /*1230*/  LEA.HI.X R3, R16, R3, R19, 0x2, P0 ;  /* 0x0000000310037211 */ /* 0x000fc600000f1413 */
[----:B------:R-:W2:Y:S04]  /*1240*/  LDG.E R22, desc[UR12][R14.64+0xc] ;  /* 0x00000c0c0e167981 */ /* 0x000ea8000c1e1900 */
[----:B------:R-:W2:Y:S04]  /*1250*/  LDG.E R21, desc[UR12][R2.64+0x4] ;  /* 0x0000040c02157981 */ /* 0x000ea8000c1e1900 */
[----:B------:R-:W2:Y:S04]  /*1260*/  LDG.E R9, desc[UR12][R2.64+0x8] ;  /* 0x0000080c02097981 */ /* 0x000ea8000c1e1900 */
[----:B------:R-:W2:Y:S01]  /*1270*/  LDG.E R16, desc[UR12][R2.64+0xc] ;  /* 0x00000c0c02107981 */ /* 0x000ea2000c1e1900 */
[----:B------:R-:W-:Y:S01]  /*1280*/  VIADD R8, R8, 0x4 ;  /* 0x0000000408087836 */ /* 0x000fe20000000000 */
[----:B---3--:R-:W-:-:S02]  /*1290*/  I2FP.F32.S32 R19, R18 ;  /* 0x0000001200137245 */ /* 0x008fc40000201400 */
[----:B----4-:R-:W-:-:S03]  /*12a0*/  I2FP.F32.S32 R17, R17 ;  /* 0x0000001100117245 */ /* 0x010fc60000201400 */
[--C-:B------:R-:W-:Y:S01]  /*12b0*/  FADD R19, R19, -R0.reuse ;  /* 0x8000000013137221 */ /* 0x100fe20000000000 */
[----:B-----5:R-:W-:Y:S01]  /*12c0*/  I2FP.F32.S32 R23, R20 ;  /* 0x0000001400177245 */ /* 0x020fe20000201400 */
[----:B------:R-:W-:Y:S02]  /*12d0*/  FADD R17, R17, -R0 ;  /* 0x8000000011117221 */ /* 0x000fe40000000000 */
[C---:B------:R-:W-:Y:S01]  /*12e0*/  FFMA R10, R19.reuse, R19, R10 ;  /* 0x00000013130a7223 */ /* 0x040fe2000000000a */
[----:B--2---:R-:W-:Y:S01]  /*12f0*/  FFMA R12, R19, R12, R5 ;  /* 0x0000000c130c7223 */ /* 0x004fe20000000005 */
[----:B------:R-:W-:Y:S02]  /*1300*/  FADD R23, R23, -R0 ;  /* 0x8000000017177221 */ /* 0x000fe40000000000 */
[C---:B------:R-:W-:Y:S01]  /*1310*/  FFMA R10, R17.reuse, R17, R10 ;  /* 0x00000011110a7223 */ /* 0x040fe2000000000a */
[----:B------:R-:W-:Y:S01]  /*1320*/  I2FP.F32.S32 R5, R22 ;  /* 0x0000001600057245 */ /* 0x000fe20000201400 */
[----:B------:R-:W-:-:S04]  /*1330*/  FFMA R12, R17, R21, R12 ;  /* 0x00000015110c7223 */ /* 0x000fc8000000000c */
[----:B------:R-:W-:Y:S01]  /*1340*/  FADD R5, R5, -R0 ;  /* 0x8000000005057221 */ /* 0x000fe20000000000 */
[C---:B------:R-:W-:Y:S01]  /*1350*/  FFMA R10, R23.reuse, R23, R10 ;  /* 0x00000017170a7223 */ /* 0x040fe2000000000a */
[----:B------:R-:W-:-:S03]  /*1360*/  FFMA R9, R23, R9, R12 ;  /* 0x0000000917097223 */ /* 0x000fc6000000000c */
[C---:B------:R-:W-:Y:S01]  /*1370*/  FFMA R10, R5.reuse, R5, R10 ;  /* 0x00000005050a7223 */ /* 0x040fe2000000000a */
[----:B------:R-:W-:-:S07]  /*1380*/  FFMA R5, R5, R16, R9 ;  /* 0x0000001005057223 */ /* 0x000fce0000000009 */
.L_x_13:
[----:B------:R-:W-:Y:S05]  /*1390*/  BRA.U !UP2, `(.L_x_12) ;  /* 0x000000010aa07547 */ /* 0x000fea000b800000 */
[----:B------:R-:W-:Y:S02]  /*13a0*/  UISETP.NE.AND UP2, UPT, UR9, 0x1, UPT ;  /* 0x000000010900788c */ /* 0x000fe4000bf45270 */
[----:B------:R-:W-:-:S07]  /*13b0*/  ULOP3.LUT UP1, URZ, UR17, 0x1, URZ, 0xc0, !UPT ;  /* 0x0000000111ff7892 */ /* 0x000fce000f82c0ff */
[----:B------:R-:W-:Y:S05]  /*13c0*/  BRA.U !UP2, `(.L_x_14) ;  /* 0x000000010a607547 */ /* 0x000fea000b800000 */
[----:B------:R-:W0:Y:S01]  /*13d0*/  LDC.64 R14, c[0x0][0x388] ;  /* 0x0000e200ff0e7b82 */ /* 0x000e220000000a00 */
[----:B------:R-:W-:Y:S01]  /*13e0*/  IADD3 R9, PT, PT, R11, R8, RZ ;  /* 0x000000080b097210 */ /* 0x000fe20007ffe0ff */
[C---:B------:R-:W-:Y:S01]  /*13f0*/  VIADD R17, R8.reuse, UR11 ;  /* 0x0000000b08117c36 */ /* 0x040fe20008000000 */
[----:B------:R-:W-:-:S05]  /*1400*/  IADD3 R18, P0, PT, R8, UR11, RZ ;  /* 0x0000000b08127c10 */ /* 0x000fca000ff1e0ff */
[----:B------:R-:W1:Y:S08]  /*1410*/  LDC.64 R12, c[0x0][0x398] ;  /* 0x0000e600ff0c7b82 */ /* 0x000e700000000a00 */
[----:B------:R-:W2:Y:S01]  /*1420*/  LDC.64 R2, c[0x0][0x398] ;  /* 0x0000e600ff027b82 */ /* 0x000ea20000000a00 */
[----:B0-----:R-:W-:Y:S01]  /*1430*/  IMAD.WIDE R14, R9, 0x4, R14 ;  /* 0x00000004090e7825 */ /* 0x001fe200078e020e */
[----:B------:R-:W-:-:S04]  /*1440*/  IADD3.X R19, PT, PT, RZ, RZ, RZ, P0, !PT ;  /* 0x000000ffff137210 */ /* 0x000fc800007fe4ff */
[----:B------:R-:W3:Y:S01]  /*1450*/  LDG.E R9, desc[UR12][R14.64] ;  /* 0x0000000c0e097981 */ /* 0x000ee2000c1e1900 */
[----:B-1----:R-:W-:-:S03]  /*1460*/  IMAD.WIDE.U32 R12, R17, 0x4, R12 ;  /* 0x00000004110c7825 */ /* 0x002fc600078e000c */
[----:B------:R-:W4:Y:S04]  /*1470*/  LDG.E R16, desc[UR12][R14.64+0x4] ;  /* 0x0000040c0e107981 */ /* 0x000f28000c1e1900 */
[----:B------:R-:W5:Y:S01]  /*1480*/  LDG.E R12, desc[UR12][R12.64] ;  /* 0x0000000c0c0c7981 */ /* 0x000f62000c1e1900 */
[----:B--2---:R-:W-:-:S04]  /*1490*/  LEA R2, P0, R18, R2, 0x2 ;  /* 0x0000000212027211 */ /* 0x004fc800078010ff */
[----:B------:R-:W-:-:S05]  /*14a0*/  LEA.HI.X R3, R18, R3, R19, 0x2, P0 ;  /* 0x0000000312037211 */ /* 0x000fca00000f1413 */
[----:B------:R-:W2:Y:S01]  /*14b0*/  LDG.E R2, desc[UR12][R2.64+0x4] ;  /* 0x0000040c02027981 */ /* 0x000ea2000c1e1900 */
[----:B------:R-:W-:Y:S01]  /*14c0*/  VIADD R8, R8, 0x2 ;  /* 0x0000000208087836 */ /* 0x000fe20000000000 */
[----:B---3--:R-:W-:Y:S02]  /*14d0*/  I2FP.F32.S32 R9, R9 ;  /* 0x0000000900097245 */ /* 0x008fe40000201400 */
[----:B----4-:R-:W-:-:S03]  /*14e0*/  I2FP.F32.S32 R17, R16 ;  /* 0x0000001000117245 */ /* 0x010fc60000201400 */
[--C-:B------:R-:W-:Y:S02]  /*14f0*/  FADD R9, R9, -R0.reuse ;  /* 0x8000000009097221 */ /* 0x100fe40000000000 */
[----:B------:R-:W-:Y:S02]  /*1500*/  FADD R17, R17, -R0 ;  /* 0x8000000011117221 */ /* 0x000fe40000000000 */
[C---:B-----5:R-:W-:Y:S01]  /*1510*/  FFMA R5, R9.reuse, R12, R5 ;  /* 0x0000000c09057223 */ /* 0x060fe20000000005 */
[----:B------:R-:W-:-:S04]  /*1520*/  FFMA R10, R9, R9, R10 ;  /* 0x00000009090a7223 */ /* 0x000fc8000000000a */
[C---:B------:R-:W-:Y:S01]  /*1530*/  FFMA R10, R17.reuse, R17, R10 ;  /* 0x00000011110a7223 */ /* 0x040fe2000000000a */
[----:B--2---:R-:W-:-:S07]  /*1540*/  FFMA R5, R17, R2, R5 ;  /* 0x0000000211057223 */ /* 0x004fce0000000005 */
.L_x_14:
[----:B------:R-:W-:Y:S05]  /*1550*/  BRA.U !UP1, `(.L_x_12) ;  /* 0x0000000109307547 */ /* 0x000fea000b800000 */
[----:B------:R-:W0:Y:S01]  /*1560*/  LDC.64 R2, c[0x0][0x388] ;  /* 0x0000e200ff027b82 */ /* 0x000e220000000a00 */
[----:B------:R-:W-:Y:S01]  /*1570*/  IADD3 R11, PT, PT, R11, R8, RZ ;  /* 0x000000080b0b7210 */ /* 0x000fe20007ffe0ff */
[----:B------:R-:W-:-:S06]  /*1580*/  VIADD R9, R8, UR11 ;  /* 0x0000000b08097c36 */ /* 0x000fcc0008000000 */
[----:B------:R-:W1:Y:S01]  /*1590*/  LDC.64 R12, c[0x0][0x398] ;  /* 0x0000e600ff0c7b82 */ /* 0x000e620000000a00 */
[----:B0-----:R-:W-:-:S06]  /*15a0*/  IMAD.WIDE R2, R11, 0x4, R2 ;  /* 0x000000040b027825 */ /* 0x001fcc00078e0202 */
[----:B------:R-:W2:Y:S01]  /*15b0*/  LDG.E R2, desc[UR12][R2.64] ;  /* 0x0000000c02027981 */ /* 0x000ea2000c1e1900 */
[----:B-1----:R-:W-:-:S06]  /*15c0*/  IMAD.WIDE.U32 R8, R9, 0x4, R12 ;  /* 0x0000000409087825 */ /* 0x002fcc00078e000c */
[----:B------:R-:W3:Y:S01]  /*15d0*/  LDG.E R8, desc[UR12][R8.64] ;  /* 0x0000000c08087981 */ /* 0x000ee2000c1e1900 */
[----:B--2---:R-:W-:-:S05]  /*15e0*/  I2FP.F32.S32 R11, R2 ;  /* 0x00000002000b7245 */ /* 0x004fca0000201400 */
[----:B------:R-:W-:-:S04]  /*15f0*/  FADD R11, R11, -R0 ;  /* 0x800000000b0b7221 */ /* 0x000fc80000000000 */
[C---:B------:R-:W-:Y:S01]  /*1600*/  FFMA R10, R11.reuse, R11, R10 ;  /* 0x0000000b0b0a7223 */ /* 0x040fe2000000000a */
[----:B---3--:R-:W-:-:S07]  /*1610*/  FFMA R5, R11, R8, R5 ;  /* 0x000000080b057223 */ /* 0x008fce0000000005 */
.L_x_12:
[----:B------:R-:W-:Y:S05]  /*1620*/  BRA.U UP0, `(.L_x_15) ;  /* 0xfffffff500887547 */ /* 0x000fea000b83ffff */
.L_x_9:
[----:B------:R-:W-:Y:S01]  /*1630*/  IADD3 R0, PT, PT, R10, -0xd000000, RZ ;  /* 0xf30000000a007810 */ /* 0x000fe20007ffe0ff */
[----:B------:R0:W1:Y:S01]  /*1640*/  MUFU.RSQ R9, R10 ;  /* 0x0000000a00097308 */ /* 0x0000620000001400 */
[----:B------:R-:W-:Y:S02]  /*1650*/  BSSY.RECONVERGENT B0, `(.L_x_16) ;  /* 0x000000c000007945 */ /* 0x000fe40003800200 */
[----:B------:R-:W-:-:S13]  /*1660*/  ISETP.GT.U32.AND P0, PT, R0, 0x727fffff, PT ;  /* 0x727fffff0000780c */ /* 0x000fda0003f04070 */
[----:B0-----:R-:W-:Y:S05]  /*1670*/  @!P0 BRA `(.L_x_17) ;  /* 0x0000000000148947 */ /* 0x001fea0003800000 */
[----:B------:R-:W-:Y:S01]  /*1680*/  IMAD.MOV.U32 R0, RZ, RZ, R10 ;  /* 0x000000ffff007224 */ /* 0x000fe200078e000a */
[----:B------:R-:W-:-:S07]  /*1690*/  MOV R12, 0x16b0 ;  /* 0x000016b0000c7802 */ /* 0x000fce0000000f00 */
[----:B-1----:R-:W-:Y:S05]  /*16a0*/  CALL.REL.NOINC `($__internal_0_$__cuda_sm20_sqrt_rn_f32_slowpath) ;  /* 0x0000000400407944 */ /* 0x002fea0003c00000 */
[----:B------:R-:W-:Y:S01]  /*16b0*/  MOV R8, R0 ;  /* 0x0000000000087202 */ /* 0x000fe20000000f00 */
[----:B------:R-:W-:Y:S06]  /*16c0*/  BRA `(.L_x_18) ;  /* 0x0000000000107947 */ /* 0x000fec0003800000 */
.L_x_17:
[C---:B-1----:R-:W-:Y:S01]  /*16d0*/  FMUL.FTZ R3, R9.reuse, R10 ;  /* 0x0000000a09037220 */ /* 0x042fe20000410000 */
[----:B------:R-:W-:-:S03]  /*16e0*/  FMUL.FTZ R0, R9, 0.5 ;  /* 0x3f00000009007820 */ /* 0x000fc60000410000 */
[----:B------:R-:W-:-:S04]  /*16f0*/  FFMA R8, -R3, R3, R10 ;  /* 0x0000000303087223 */ /* 0x000fc8000000010a */
[----:B------:R-:W-:-:S07]  /*1700*/  FFMA R8, R8, R0, R3 ;  /* 0x0000000008087223 */ /* 0x000fce0000000003 */
.L_x_18:
[----:B------:R-:W-:Y:S05]  /*1710*/  BSYNC.RECONVERGENT B0 ;  /* 0x0000000000007941 */ /* 0x000fea0003800200 */
.L_x_16:
[----:B------:R-:W0:Y:S02]  /*1720*/  LDCU UR5, c[0x0][0x3a0] ;  /* 0x00007400ff0577ac */ /* 0x000e240008000800 */
[----:B0-----:R-:W-:Y:S02]  /*1730*/  UIADD3 UR4, UPT, UPT, UR5, -0xd000000, URZ ;  /* 0xf300000005047890 */ /* 0x001fe4000fffe0ff */
[----:B------:R-:W0:Y:S02]  /*1740*/  MUFU.RSQ R0, UR5 ;  /* 0x0000000500007d08 */ /* 0x000e240008001400 */
[----:B------:R-:W-:-:S09]  /*1750*/  UISETP.GT.U32.AND UP0, UPT, UR4, 0x727fffff, UPT ;  /* 0x727fffff0400788c */ /* 0x000fd2000bf04070 */
[----:B------:R-:W-:Y:S05]  /*1760*/  BRA.U !UP0, `(.L_x_19) ;  /* 0x0000000108207547 */ /* 0x000fea000b800000 */
[----:B------:R-:W0:Y:S01]  /*1770*/  LDCU UR4, c[0x0][0x3a0] ;  /* 0x00007400ff0477ac */ /* 0x000e220008000800 */
[----:B------:R-:W-:Y:S01]  /*1780*/  BSSY.RECONVERGENT B0, `(.L_x_20) ;  /* 0x0000004000007945 */ /* 0x000fe20003800200 */
[----:B------:R-:W-:Y:S01]  /*1790*/  MOV R12, 0x17c0 ;  /* 0x000017c0000c7802 */ /* 0x000fe20000000f00 */
[----:B0-----:R-:W-:-:S07]  /*17a0*/  IMAD.U32 R0, RZ, RZ, UR4 ;  /* 0x00000004ff007e24 */ /* 0x001fce000f8e00ff */
[----:B------:R-:W-:Y:S05]  /*17b0*/  CALL.REL.NOINC `($__internal_0_$__cuda_sm20_sqrt_rn_f32_slowpath) ;  /* 0x0000000000fc7944 */ /* 0x000fea0003c00000 */
[----:B------:R-:W-:Y:S05]  /*17c0*/  BSYNC.RECONVERGENT B0 ;  /* 0x0000000000007941 */ /* 0x000fea0003800200 */
.L_x_20:
[----:B------:R-:W-:Y:S01]  /*17d0*/  MOV R3, R0 ;  /* 0x0000000000037202 */ /* 0x000fe20000000f00 */
[----:B------:R-:W-:Y:S06]  /*17e0*/  BRA `(.L_x_21) ;  /* 0x0000000000107947 */ /* 0x000fec0003800000 */
.L_x_19:
[C---:B0-----:R-:W-:Y:S01]  /*17f0*/  FMUL.FTZ R3, R0.reuse, UR5 ;  /* 0x0000000500037c20 */ /* 0x041fe20008410000 */
[----:B------:R-:W-:-:S03]  /*1800*/  FMUL.FTZ R2, R0, 0.5 ;  /* 0x3f00000000027820 */ /* 0x000fc60000410000 */
[----:B------:R-:W-:-:S04]  /*1810*/  FFMA R0, -R3, R3, UR5 ;  /* 0x0000000503007e23 */ /* 0x000fc80008000103 */
[----:B------:R-:W-:-:S07]  /*1820*/  FFMA R3, R0, R2, R3 ;  /* 0x0000000200037223 */ /* 0x000fce0000000003 */
.L_x_21:
[----:B------:R-:W-:Y:S01]  /*1830*/  FMUL R8, R3, R8 ;  /* 0x0000000803087220 */ /* 0x000fe20000400000 */
[----:B------:R-:W-:Y:S03]  /*1840*/  BSSY.RECONVERGENT B0, `(.L_x_22) ;  /* 0x000000d000007945 */ /* 0x000fe60003800200 */
        /* <DEDUP_REMOVED lines=8> */
[----:B------:R-:W-:Y:S01]  /*18d0*/  IMAD.MOV.U32 R0, RZ, RZ, R5 ;  /* 0x000000ffff007224 */ /* 0x000fe200078e0005 */
[----:B------:R-:W-:Y:S02]  /*18e0*/  MOV R3, R8 ;  /* 0x0000000800037202 */ /* 0x000fe40000000f00 */
[----:B------:R-:W-:-:S07]  /*18f0*/  MOV R2, 0x1910 ;  /* 0x0000191000027802 */ /* 0x000fce0000000f00 */
[----:B------:R-:W-:Y:S05]  /*1900*/  CALL.REL.NOINC `($__internal_1_$__cuda_sm3x_div_rn_noftz_f32_slowpath) ;  /* 0x0000000400047944 */ /* 0x000fea0003c00000 */
.L_x_23:
[----:B------:R-:W-:Y:S05]  /*1910*/  BSYNC.RECONVERGENT B0 ;  /* 0x0000000000007941 */ /* 0x000fea0003800200 */
.L_x_22:
[----:B------:R-:W0:Y:S01]  /*1920*/  F2F.F64.F32 R2, R0 ;  /* 0x0000000000027310 */ /* 0x000e220000201800 */
[----:B------:R-:W-:Y:S01]  /*1930*/  UMOV UR4, 0xa0b5ed8d ;  /* 0xa0b5ed8d00047882 */ /* 0x000fe20000000000 */
[----:B------:R-:W-:Y:S01]  /*1940*/  UMOV UR5, 0x3eb0c6f7 ;  /* 0x3eb0c6f700057882 */ /* 0x000fe20000000000 */
[----:B0-----:R-:W-:-:S08]  /*1950*/  DADD R2, R2, -1 ;  /* 0xbff0000002027429 */ /* 0x001fd00000000000 */
[----:B------:R-:W-:-:S14]  /*1960*/  DSETP.GEU.AND P0, PT, |R2|, UR4, PT ;  /* 0x0000000402007e2a */ /* 0x000fdc000bf0e200 */
[----:B------:R-:W-:Y:S05]  /*1970*/  @P0 EXIT ;  /* 0x000000000000094d */ /* 0x000fea0003800000 */
[----:B------:R-:W0:Y:S01]  /*1980*/  LDC R11, c[0x0][0x394] ;  /* 0x0000e500ff0b7b82 */ /* 0x000e220000000800 */
[----:B------:R-:W1:Y:S01]  /*1990*/  LDCU.64 UR4, c[0x4][0x8] ;  /* 0x01000100ff0477ac */ /* 0x000e620008000a00 */
[----:B0-----:R-:W-:-:S04]  /*19a0*/  IABS R5, R11 ;  /* 0x0000000b00057213 */ /* 0x001fc80000000000 */
[----:B------:R-:W0:Y:S08]  /*19b0*/  I2F.RP R0, R5 ;  /* 0x0000000500007306 */ /* 0x000e300000209400 */
[----:B0-----:R-:W0:Y:S02]  /*19c0*/  MUFU.RCP R0, R0 ;  /* 0x0000000000007308 */ /* 0x001e240000001000 */
[----:B0-----:R-:W-:-:S06]  /*19d0*/  VIADD R2, R0, 0xffffffe ;  /* 0x0ffffffe00027836 */ /* 0x001fcc0000000000 */
[----:B------:R0:W2:Y:S02]  /*19e0*/  F2I.FTZ.U32.TRUNC.NTZ R3, R2 ;  /* 0x0000000200037305 */ /* 0x0000a4000021f000 */
[----:B0-----:R-:W-:Y:S01]  /*19f0*/  IMAD.MOV.U32 R2, RZ, RZ, RZ ;  /* 0x000000ffff027224 */ /* 0x001fe200078e00ff */
[----:B--2---:R-:W-:-:S05]  /*1a00*/  IADD3 R8, PT, PT, RZ, -R3, RZ ;  /* 0x80000003ff087210 */ /* 0x004fca0007ffe0ff */
[----:B------:R-:W-:Y:S01]  /*1a10*/  IMAD R9, R8, R5, RZ ;  /* 0x0000000508097224 */ /* 0x000fe200078e02ff */
[----:B------:R-:W-:-:S03]  /*1a20*/  IABS R8, R4 ;  /* 0x0000000400087213 */ /* 0x000fc60000000000 */
[----:B------:R-:W-:-:S06]  /*1a30*/  IMAD.HI.U32 R3, R3, R9, R2 ;  /* 0x0000000903037227 */ /* 0x000fcc00078e0002 */
[----:B------:R-:W-:-:S05]  /*1a40*/  IMAD.HI.U32 R2, R3, R8, RZ ;  /* 0x0000000803027227 */ /* 0x000fca00078e00ff */
[----:B------:R-:W-:-:S05]  /*1a50*/  IADD3 R0, PT, PT, -R2, RZ, RZ ;  /* 0x000000ff02007210 */ /* 0x000fca0007ffe1ff */
[----:B------:R-:W-:-:S05]  /*1a60*/  IMAD R0, R5, R0, R8 ;  /* 0x0000000005007224 */ /* 0x000fca00078e0208 */
[----:B------:R-:W-:-:S13]  /*1a70*/  ISETP.GT.U32.AND P1, PT, R5, R0, PT ;  /* 0x000000000500720c */ /* 0x000fda0003f24070 */
[----:B------:R-:W-:Y:S01]  /*1a80*/  @!P1 IMAD.IADD R0, R0, 0x1, -R5 ;  /* 0x0000000100009824 */ /* 0x000fe200078e0a05 */
[----:B------:R-:W-:Y:S02]  /*1a90*/  @!P1 IADD3 R2, PT, PT, R2, 0x1, RZ ;  /* 0x0000000102029810 */ /* 0x000fe40007ffe0ff */
[----:B------:R-:W-:Y:S02]  /*1aa0*/  ISETP.NE.AND P1, PT, R11, RZ, PT ;  /* 0x000000ff0b00720c */ /* 0x000fe40003f25270 */
[----:B------:R-:W-:Y:S01]  /*1ab0*/  ISETP.GE.U32.AND P0, PT, R0, R5, PT ;  /* 0x000000050000720c */ /* 0x000fe20003f06070 */
[----:B-1----:R-:W-:Y:S01]  /*1ac0*/  IMAD.U32 R5, RZ, RZ, UR5 ;  /* 0x00000005ff057e24 */ /* 0x002fe2000f8e00ff */
[----:B------:R-:W-:-:S04]  /*1ad0*/  LOP3.LUT R0, R4, R11, RZ, 0x3c, !PT ;  /* 0x0000000b04007212 */ /* 0x000fc800078e3cff */
[----:B------:R-:W-:Y:S02]  /*1ae0*/  ISETP.GE.AND P2, PT, R0, RZ, PT ;  /* 0x000000ff0000720c */ /* 0x000fe40003f46270 */
[----:B------:R-:W-:-:S04]  /*1af0*/  MOV R0, 0x0 ;  /* 0x0000000000007802 */ /* 0x000fc80000000f00 */
[----:B------:R0:W1:Y:S01]  /*1b00*/  LDC.64 R8, c[0x4][R0] ;  /* 0x0100000000087b82 */ /* 0x0000620000000a00 */
[----:B------:R-:W-:-:S06]  /*1b10*/  @P0 VIADD R2, R2, 0x1 ;  /* 0x0000000102020836 */ /* 0x000fcc0000000000 */
[----:B------:R-:W-:Y:S02]  /*1b20*/  @!P2 IADD3 R2, PT, PT, -R2, RZ, RZ ;  /* 0x000000ff0202a210 */ /* 0x000fe40007ffe1ff */
[----:B------:R-:W-:-:S05]  /*1b30*/  @!P1 LOP3.LUT R2, RZ, R11, RZ, 0x33, !PT ;  /* 0x0000000bff029212 */ /* 0x000fca00078e33ff */
[----:B------:R-:W-:-:S04]  /*1b40*/  IMAD.MOV R3, RZ, RZ, -R2 ;  /* 0x000000ffff037224 */ /* 0x000fc800078e0a02 */
[----:B------:R-:W-:Y:S01]  /*1b50*/  IMAD R3, R11, R3, R4 ;  /* 0x000000030b037224 */ /* 0x000fe200078e0204 */
[----:B------:R-:W-:-:S04]  /*1b60*/  MOV R4, UR4 ;  /* 0x0000000400047c02 */ /* 0x000fc80008000f00 */
[----:B------:R0:W-:Y:S03]  /*1b70*/  STL.64 [R1], R2 ;  /* 0x0000000201007387 */ /* 0x0001e60000100a00 */
[----:B------:R-:W-:-:S07]  /*1b80*/  LEPC R20, `(.L_x_24) ;  /* 0x000000001014794e */ /* 0x000fce0000000000 */
[----:B01----:R-:W-:Y:S05]  /*1b90*/  CALL.ABS.NOINC R8 ;  /* 0x0000000008007343 */ /* 0x003fea0003c00000 */
.L_x_24:
[----:B------:R-:W-:Y:S05]  /*1ba0*/  EXIT ;  /* 0x000000000000794d */ /* 0x000fea0003800000 */
        .weak           $__internal_0_$__cuda_sm20_sqrt_rn_f32_slowpath
        .type           $__internal_0_$__cuda_sm20_sqrt_rn_f32_slowpath,@function
        .size           $__internal_0_$__cuda_sm20_sqrt_rn_f32_slowpath,($__internal_1_$__cuda_sm3x_div_rn_noftz_f32_slowpath - $__internal_0_$__cuda_sm20_sqrt_rn_f32_slowpath)
$__internal_0_$__cuda_sm20_sqrt_rn_f32_slowpath:
[----:B------:R-:W-:-:S13]  /*1bb0*/  LOP3.LUT P0, RZ, R0, 0x7fffffff, RZ, 0xc0, !PT ;  /* 0x7fffffff00ff7812 */ /* 0x000fda000780c0ff */
[----:B------:R-:W-:Y:S01]  /*1bc0*/  @!P0 MOV R2, R0 ;  /* 0x0000000000028202 */ /* 0x000fe20000000f00 */
[----:B------:R-:W-:Y:S06]  /*1bd0*/  @!P0 BRA `(.L_x_25) ;  /* 0x0000000000408947 */ /* 0x000fec0003800000 */
[----:B------:R-:W-:-:S13]  /*1be0*/  FSETP.GEU.FTZ.AND P0, PT, R0, RZ, PT ;  /* 0x000000ff0000720b */ /* 0x000fda0003f1e000 */
[----:B------:R-:W-:Y:S01]  /*1bf0*/  @!P0 IMAD.MOV.U32 R2, RZ, RZ, 0x7fffffff ;  /* 0x7fffffffff028424 */ /* 0x000fe200078e00ff */
[----:B------:R-:W-:Y:S06]  /*1c00*/  @!P0 BRA `(.L_x_25) ;  /* 0x0000000000348947 */ /* 0x000fec0003800000 */
[----:B------:R-:W-:-:S13]  /*1c10*/  FSETP.GTU.FTZ.AND P0, PT, |R0|, +INF , PT ;  /* 0x7f8000000000780b */ /* 0x000fda0003f1c200 */
[----:B------:R-:W-:Y:S01]  /*1c20*/  @P0 FADD.FTZ R2, R0, 1 ;  /* 0x3f80000000020421 */ /* 0x000fe20000010000 */
[----:B------:R-:W-:Y:S06]  /*1c30*/  @P0 BRA `(.L_x_25) ;  /* 0x0000000000280947 */ /* 0x000fec0003800000 */
[----:B------:R-:W-:-:S13]  /*1c40*/  FSETP.NEU.FTZ.AND P0, PT, |R0|, +INF , PT ;  /* 0x7f8000000000780b */ /* 0x000fda0003f1d200 */
[----:B------:R-:W-:-:S04]  /*1c50*/  @P0 FFMA R3, R0, 1.84467440737095516160e+19, RZ ;  /* 0x5f80000000030823 */ /* 0x000fc800000000ff */
[----:B------:R-:W0:Y:S02]  /*1c60*/  @P0 MUFU.RSQ R2, R3 ;  /* 0x0000000300020308 */ /* 0x000e240000001400 */
[----:B0-----:R-:W-:Y:S01]  /*1c70*/  @P0 FMUL.FTZ R10, R3, R2 ;  /* 0x00000002030a0220 */ /* 0x001fe20000410000 */
[----:B------:R-:W-:Y:S01]  /*1c80*/  @P0 FMUL.FTZ R11, R2, 0.5 ;  /* 0x3f000000020b0820 */ /* 0x000fe20000410000 */
[----:B------:R-:W-:Y:S02]  /*1c90*/  @!P0 MOV R2, R0 ;  /* 0x0000000000028202 */ /* 0x000fe40000000f00 */
[----:B------:R-:W-:-:S04]  /*1ca0*/  @P0 FADD.FTZ R9, -R10, -RZ ;  /* 0x800000ff0a090221 */ /* 0x000fc80000010100 */
[----:B------:R-:W-:-:S04]  /*1cb0*/  @P0 FFMA R9, R10, R9, R3 ;  /* 0x000000090a090223 */ /* 0x000fc80000000003 */
[----:B------:R-:W-:-:S04]  /*1cc0*/  @P0 FFMA R9, R9, R11, R10 ;  /* 0x0000000b09090223 */ /* 0x000fc8000000000a */
[----:B------:R-:W-:-:S07]  /*1cd0*/  @P0 FMUL.FTZ R2, R9, 2.3283064365386962891e-10 ;  /* 0x2f80000009020820 */ /* 0x000fce0000410000 */
.L_x_25:
[----:B------:R-:W-:Y:S01]  /*1ce0*/  IMAD.MOV.U32 R0, RZ, RZ, R2 ;  /* 0x000000ffff007224 */ /* 0x000fe200078e0002 */
[----:B------:R-:W-:Y:S01]  /*1cf0*/  MOV R2, R12 ;  /* 0x0000000c00027202 */ /* 0x000fe20000000f00 */
[----:B------:R-:W-:-:S04]  /*1d00*/  IMAD.MOV.U32 R3, RZ, RZ, 0x0 ;  /* 0x00000000ff037424 */ /* 0x000fc800078e00ff */
[----:B------:R-:W-:Y:S05]  /*1d10*/  RET.REL.NODEC R2 `(_Z11CalPCC_CUDAiiPKiiiPff) ;  /* 0xffffffe002b87950 */ /* 0x000fea0003c3ffff */
        .weak           $__internal_1_$__cuda_sm3x_div_rn_noftz_f32_slowpath
        .type           $__internal_1_$__cuda_sm3x_div_rn_noftz_f32_slowpath,@function
        .size           $__internal_1_$__cuda_sm3x_div_rn_noftz_f32_slowpath,(.L_x_38 - $__internal_1_$__cuda_sm3x_div_rn_noftz_f32_slowpath)
$__internal_1_$__cuda_sm3x_div_rn_noftz_f32_slowpath:
[----:B------:R-:W-:Y:S01]  /*1d20*/  SHF.R.U32.HI R8, RZ, 0x17, R3 ;  /* 0x00000017ff087819 */ /* 0x000fe20000011603 */
[----:B------:R-:W-:Y:S01]  /*1d30*/  BSSY.RECONVERGENT B1, `(.L_x_26) ;  /* 0x0000062000017945 */ /* 0x000fe20003800200 */
[----:B------:R-:W-:Y:S02]  /*1d40*/  SHF.R.U32.HI R5, RZ, 0x17, R0 ;  /* 0x00000017ff057819 */ /* 0x000fe40000011600 */
[----:B------:R-:W-:Y:S02]  /*1d50*/  LOP3.LUT R12, R8, 0xff, RZ, 0xc0, !PT ;  /* 0x000000ff080c7812 */ /* 0x000fe400078ec0ff */
[----:B------:R-:W-:Y:S02]  /*1d60*/  LOP3.LUT R10, R5, 0xff, RZ, 0xc0, !PT ;  /* 0x000000ff050a7812 */ /* 0x000fe400078ec0ff */
[----:B------:R-:W-:-:S03]  /*1d70*/  IADD3 R9, PT, PT, R12, -0x1, RZ ;  /* 0xffffffff0c097810 */ /* 0x000fc60007ffe0ff */
[----:B------:R-:W-:Y:S01]  /*1d80*/  VIADD R8, R10, 0xffffffff ;  /* 0xffffffff0a087836 */ /* 0x000fe20000000000 */
[----:B------:R-:W-:-:S04]  /*1d90*/  ISETP.GT.U32.AND P0, PT, R9, 0xfd, PT ;  /* 0x000000fd0900780c */ /* 0x000fc80003f04070 */
[----:B------:R-:W-:-:S13]  /*1da0*/  ISETP.GT.U32.OR P0, PT, R8, 0xfd, P0 ;  /* 0x000000fd0800780c */ /* 0x000fda0000704470 */
[----:B------:R-:W-:Y:S01]  /*1db0*/  @!P0 MOV R5, RZ ;  /* 0x000000ff00058202 */ /* 0x000fe20000000f00 */
[----:B------:R-:W-:Y:S06]  /*1dc0*/  @!P0 BRA `(.L_x_27) ;  /* 0x00000000005c8947 */ /* 0x000fec0003800000 */
[----:B------:R-:W-:Y:S02]  /*1dd0*/  FSETP.GTU.FTZ.AND P0, PT, |R0|, +INF , PT ;  /* 0x7f8000000000780b */ /* 0x000fe40003f1c200 */
[----:B------:R-:W-:-:S04]  /*1de0*/  FSETP.GTU.FTZ.AND P1, PT, |R3|, +INF , PT ;  /* 0x7f8000000300780b */ /* 0x000fc80003f3c200 */
[----:B------:R-:W-:-:S13]  /*1df0*/  PLOP3.LUT P0, PT, P0, P1, PT, 0xf8, 0x8f ;  /* 0x00000000008f781c */ /* 0x000fda0000703f70 */
[----:B------:R-:W-:Y:S05]  /*1e00*/  @P0 BRA `(.L_x_28) ;  /* 0x00000004004c0947 */ /* 0x000fea0003800000 */
[----:B------:R-:W-:-:S13]  /*1e10*/  LOP3.LUT P0, RZ, R3, 0x7fffffff, R0, 0xc8, !PT ;  /* 0x7fffffff03ff7812 */ /* 0x000fda000780c800 */
[----:B------:R-:W-:Y:S05]  /*1e20*/  @!P0 BRA `(.L_x_29) ;  /* 0x00000004003c8947 */ /* 0x000fea0003800000 */
[C---:B------:R-:W-:Y:S02]  /*1e30*/  FSETP.NEU.FTZ.AND P3, PT, |R0|.reuse, +INF , PT ;  /* 0x7f8000000000780b */ /* 0x040fe40003f7d200 */
[----:B------:R-:W-:Y:S02]  /*1e40*/  FSETP.NEU.FTZ.AND P1, PT, |R3|, +INF , PT ;  /* 0x7f8000000300780b */ /* 0x000fe40003f3d200 */
[----:B------:R-:W-:-:S11]  /*1e50*/  FSETP.NEU.FTZ.AND P0, PT, |R0|, +INF , PT ;  /* 0x7f8000000000780b */ /* 0x000fd60003f1d200 */
[----:B------:R-:W-:Y:S05]  /*1e60*/  @!P1 BRA !P3, `(.L_x_29) ;  /* 0x00000004002c9947 */ /* 0x000fea0005800000 */
[----:B------:R-:W-:-:S04]  /*1e70*/  LOP3.LUT P3, RZ, R0, 0x7fffffff, RZ, 0xc0, !PT ;  /* 0x7fffffff00ff7812 */ /* 0x000fc8000786c0ff */
[----:B------:R-:W-:-:S13]  /*1e80*/  PLOP3.LUT P1, PT, P1, P3, PT, 0x2f, 0xf2 ;  /* 0x0000000000f2781c */ /* 0x000fda0000f26577 */
[----:B------:R-:W-:Y:S05]  /*1e90*/  @P1 BRA `(.L_x_30) ;  /* 0x0000000400181947 */ /* 0x000fea0003800000 */
[----:B------:R-:W-:-:S04]  /*1ea0*/  LOP3.LUT P1, RZ, R3, 0x7fffffff, RZ, 0xc0, !PT ;  /* 0x7fffffff03ff7812 */ /* 0x000fc8000782c0ff */
[----:B------:R-:W-:-:S13]  /*1eb0*/  PLOP3.LUT P0, PT, P0, P1, PT, 0x2f, 0xf2 ;  /* 0x0000000000f2781c */ /* 0x000fda0000702577 */
[----:B------:R-:W-:Y:S05]  /*1ec0*/  @P0 BRA `(.L_x_31) ;  /* 0x0000000400000947 */ /* 0x000fea0003800000 */
[----:B------:R-:W-:Y:S02]  /*1ed0*/  ISETP.GE.AND P0, PT, R8, RZ, PT ;  /* 0x000000ff0800720c */ /* 0x000fe40003f06270 */
[----:B------:R-:W-:-:S11]  /*1ee0*/  ISETP.GE.AND P1, PT, R9, RZ, PT ;  /* 0x000000ff0900720c */ /* 0x000fd60003f26270 */
[----:B------:R-:W-:Y:S01]  /*1ef0*/  @P0 IMAD.MOV.U32 R5, RZ, RZ, RZ ;  /* 0x000000ffff050224 */ /* 0x000fe200078e00ff */
[----:B------:R-:W-:Y:S01]  /*1f00*/  @!P0 MOV R5, 0xffffffc0 ;  /* 0xffffffc000058802 */ /* 0x000fe20000000f00 */
[----:B------:R-:W-:Y:S01]  /*1f10*/  @!P0 FFMA R0, R0, 1.84467440737095516160e+19, RZ ;  /* 0x5f80000000008823 */ /* 0x000fe200000000ff */
[----:B------:R-:W-:-:S03]  /*1f20*/  @!P1 FFMA R3, R3, 1.84467440737095516160e+19, RZ ;  /* 0x5f80000003039823 */ /* 0x000fc600000000ff */
[----:B------:R-:W-:-:S07]  /*1f30*/  @!P1 VIADD R5, R5, 0x40 ;  /* 0x0000004005059836 */ /* 0x000fce0000000000 */
.L_x_27:
[----:B------:R-:W-:Y:S01]  /*1f40*/  LEA R8, R12, 0xc0800000, 0x17 ;  /* 0xc08000000c087811 */ /* 0x000fe200078eb8ff */
[----:B------:R-:W-:Y:S03]  /*1f50*/  BSSY.RECONVERGENT B2, `(.L_x_32) ;  /* 0x0000036000027945 */ /* 0x000fe60003800200 */
[----:B------:R-:W-:Y:S01]  /*1f60*/  IADD3 R8, PT, PT, -R8, R3, RZ ;  /* 0x0000000308087210 */ /* 0x000fe20007ffe1ff */
[----:B------:R-:W-:-:S03]  /*1f70*/  VIADD R3, R10, 0xffffff81 ;  /* 0xffffff810a037836 */ /* 0x000fc60000000000 */
[----:B------:R0:W1:Y:S01]  /*1f80*/  MUFU.RCP R9, R8 ;  /* 0x0000000800097308 */ /* 0x0000620000001000 */
[----:B------:R-:W-:Y:S01]  /*1f90*/  FADD.FTZ R11, -R8, -RZ ;  /* 0x800000ff080b7221 */ /* 0x000fe20000010100 */
[C---:B------:R-:W-:Y:S01]  /*1fa0*/  IMAD R0, R3.reuse, -0x800000, R0 ;  /* 0xff80000003007824 */ /* 0x040fe200078e0200 */
[----:B0-----:R-:W-:-:S04]  /*1fb0*/  IADD3 R8, PT, PT, R3, 0x7f, -R12 ;  /* 0x0000007f03087810 */ /* 0x001fc80007ffe80c */
[----:B------:R-:W-:Y:S01]  /*1fc0*/  IADD3 R8, PT, PT, R8, R5, RZ ;  /* 0x0000000508087210 */ /* 0x000fe20007ffe0ff */
[----:B-1----:R-:W-:-:S04]  /*1fd0*/  FFMA R10, R9, R11, 1 ;  /* 0x3f800000090a7423 */ /* 0x002fc8000000000b */
[----:B------:R-:W-:-:S04]  /*1fe0*/  FFMA R14, R9, R10, R9 ;  /* 0x0000000a090e7223 */ /* 0x000fc80000000009 */
[----:B------:R-:W-:-:S04]  /*1ff0*/  FFMA R9, R0, R14, RZ ;  /* 0x0000000e00097223 */ /* 0x000fc800000000ff */
[----:B------:R-:W-:-:S04]  /*2000*/  FFMA R10, R11, R9, R0 ;  /* 0x000000090b0a7223 */ /* 0x000fc80000000000 */
[----:B------:R-:W-:-:S04]  /*2010*/  FFMA R9, R14, R10, R9 ;  /* 0x0000000a0e097223 */ /* 0x000fc80000000009 */
[----:B------:R-:W-:-:S04]  /*2020*/  FFMA R10, R11, R9, R0 ;  /* 0x000000090b0a7223 */ /* 0x000fc80000000000 */
[----:B------:R-:W-:-:S05]  /*2030*/  FFMA R0, R14, R10, R9 ;  /* 0x0000000a0e007223 */ /* 0x000fca0000000009 */
[----:B------:R-:W-:-:S04]  /*2040*/  SHF.R.U32.HI R3, RZ, 0x17, R0 ;  /* 0x00000017ff037819 */ /* 0x000fc80000011600 */
[----:B------:R-:W-:-:S05]  /*2050*/  LOP3.LUT R3, R3, 0xff, RZ, 0xc0, !PT ;  /* 0x000000ff03037812 */ /* 0x000fca00078ec0ff */
[----:B------:R-:W-:-:S05]  /*2060*/  IMAD.IADD R11, R3, 0x1, R8 ;  /* 0x00000001030b7824 */ /* 0x000fca00078e0208 */
[----:B------:R-:W-:-:S04]  /*2070*/  IADD3 R3, PT, PT, R11, -0x1, RZ ;  /* 0xffffffff0b037810 */ /* 0x000fc80007ffe0ff */
[----:B------:R-:W-:-:S13]  /*2080*/  ISETP.GE.U32.AND P0, PT, R3, 0xfe, PT ;  /* 0x000000fe0300780c */ /* 0x000fda0003f06070 */
[----:B------:R-:W-:Y:S05]  /*2090*/  @!P0 BRA `(.L_x_33) ;  /* 0x0000000000808947 */ /* 0x000fea0003800000 */
[----:B------:R-:W-:-:S13]  /*20a0*/  ISETP.GT.AND P0, PT, R11, 0xfe, PT ;  /* 0x000000fe0b00780c */ /* 0x000fda0003f04270 */
[----:B------:R-:W-:Y:S05]  /*20b0*/  @P0 BRA `(.L_x_34) ;  /* 0x00000000006c0947 */ /* 0x000fea0003800000 */
[----:B------:R-:W-:-:S13]  /*20c0*/  ISETP.GE.AND P0, PT, R11, 0x1, PT ;  /* 0x000000010b00780c */ /* 0x000fda0003f06270 */
[----:B------:R-:W-:Y:S05]  /*20d0*/  @P0 BRA `(.L_x_35) ;  /* 0x0000000000740947 */ /* 0x000fea0003800000 */
[----:B------:R-:W-:Y:S02]  /*20e0*/  ISETP.GE.AND P0, PT, R11, -0x18, PT ;  /* 0xffffffe80b00780c */ /* 0x000fe40003f06270 */
[----:B------:R-:W-:-:S11]  /*20f0*/  LOP3.LUT R0, R0, 0x80000000, RZ, 0xc0, !PT ;  /* 0x8000000000007812 */ /* 0x000fd600078ec0ff */
[----:B------:R-:W-:Y:S05]  /*2100*/  @!P0 BRA `(.L_x_35) ;  /* 0x0000000000688947 */ /* 0x000fea0003800000 */
[CCC-:B------:R-:W-:Y:S01]  /*2110*/  FFMA.RZ R3, R14.reuse, R10.reuse, R9.reuse ;  /* 0x0000000a0e037223 */ /* 0x1c0fe2000000c009 */
[CCC-:B------:R-:W-:Y:S01]  /*2120*/  FFMA.RM R8, R14.reuse, R10.reuse, R9.reuse ;  /* 0x0000000a0e087223 */ /* 0x1c0fe20000004009 */
[C---:B------:R-:W-:Y:S02]  /*2130*/  ISETP.NE.AND P3, PT, R11.reuse, RZ, PT ;  /* 0x000000ff0b00720c */ /* 0x040fe40003f65270 */
[----:B------:R-:W-:Y:S02]  /*2140*/  ISETP.NE.AND P1, PT, R11, RZ, PT ;  /* 0x000000ff0b00720c */ /* 0x000fe40003f25270 */
[----:B------:R-:W-:Y:S01]  /*2150*/  LOP3.LUT R5, R3, 0x7fffff, RZ, 0xc0, !PT ;  /* 0x007fffff03057812 */ /* 0x000fe200078ec0ff */
[----:B------:R-:W-:Y:S01]  /*2160*/  FFMA.RP R3, R14, R10, R9 ;  /* 0x0000000a0e037223 */ /* 0x000fe20000008009 */
[C---:B------:R-:W-:Y:S01]  /*2170*/  VIADD R10, R11.reuse, 0x20 ;  /* 0x000000200b0a7836 */ /* 0x040fe20000000000 */
[----:B------:R-:W-:Y:S02]  /*2180*/  IADD3 R9, PT, PT, -R11, RZ, RZ ;  /* 0x000000ff0b097210 */ /* 0x000fe40007ffe1ff */
[----:B------:R-:W-:-:S02]  /*2190*/  LOP3.LUT R5, R5, 0x800000, RZ, 0xfc, !PT ;  /* 0x0080000005057812 */ /* 0x000fc400078efcff */
[----:B------:R-:W-:Y:S02]  /*21a0*/  FSETP.NEU.FTZ.AND P0, PT, R3, R8, PT ;  /* 0x000000080300720b */ /* 0x000fe40003f1d000 */
[----:B------:R-:W-:Y:S02]  /*21b0*/  SHF.L.U32 R10, R5, R10, RZ ;  /* 0x0000000a050a7219 */ /* 0x000fe400000006ff */
[----:B------:R-:W-:Y:S02]  /*21c0*/  SEL R8, R9, RZ, P3 ;  /* 0x000000ff09087207 */ /* 0x000fe40001800000 */
[----:B------:R-:W-:Y:S02]  /*21d0*/  ISETP.NE.AND P1, PT, R10, RZ, P1 ;  /* 0x000000ff0a00720c */ /* 0x000fe40000f25270 */
[----:B------:R-:W-:Y:S02]  /*21e0*/  SHF.R.U32.HI R8, RZ, R8, R5 ;  /* 0x00000008ff087219 */ /* 0x000fe40000011605 */
[----:B------:R-:W-:-:S02]  /*21f0*/  PLOP3.LUT P0, PT, P0, P1, PT, 0xf8, 0x8f ;  /* 0x00000000008f781c */ /* 0x000fc40000703f70 */
[----:B------:R-:W-:Y:S02]  /*2200*/  SHF.R.U32.HI R10, RZ, 0x1, R8 ;  /* 0x00000001ff0a7819 */ /* 0x000fe40000011608 */
[----:B------:R-:W-:-:S04]  /*2210*/  SEL R3, RZ, 0x1, !P0 ;  /* 0x00000001ff037807 */ /* 0x000fc80004000000 */
[----:B------:R-:W-:-:S04]  /*2220*/  LOP3.LUT R3, R3, 0x1, R10, 0xf8, !PT ;  /* 0x0000000103037812 */ /* 0x000fc800078ef80a */
[----:B------:R-:W-:-:S05]  /*2230*/  LOP3.LUT R3, R3, R8, RZ, 0xc0, !PT ;  /* 0x0000000803037212 */ /* 0x000fca00078ec0ff */
[----:B------:R-:W-:-:S05]  /*2240*/  IMAD.IADD R3, R10, 0x1, R3 ;  /* 0x000000010a037824 */ /* 0x000fca00078e0203 */
[----:B------:R-:W-:Y:S01]  /*2250*/  LOP3.LUT R0, R3, R0, RZ, 0xfc, !PT ;  /* 0x0000000003007212 */ /* 0x000fe200078efcff */
[----:B------:R-:W-:Y:S06]  /*2260*/  BRA `(.L_x_35) ;  /* 0x0000000000107947 */ /* 0x000fec0003800000 */
.L_x_34:
[----:B------:R-:W-:-:S04]  /*2270*/  LOP3.LUT R0, R0, 0x80000000, RZ, 0xc0, !PT ;  /* 0x8000000000007812 */ /* 0x000fc800078ec0ff */
[----:B------:R-:W-:Y:S01]  /*2280*/  LOP3.LUT R0, R0, 0x7f800000, RZ, 0xfc, !PT ;  /* 0x7f80000000007812 */ /* 0x000fe200078efcff */
[----:B------:R-:W-:Y:S06]  /*2290*/  BRA `(.L_x_35) ;  /* 0x0000000000047947 */ /* 0x000fec0003800000 */
.L_x_33:
[----:B------:R-:W-:-:S07]  /*22a0*/  LEA R0, R8, R0, 0x17 ;  /* 0x0000000008007211 */ /* 0x000fce00078eb8ff */
.L_x_35:
[----:B------:R-:W-:Y:S05]  /*22b0*/  BSYNC.RECONVERGENT B2 ;  /* 0x0000000000027941 */ /* 0x000fea0003800200 */
.L_x_32:
[----:B------:R-:W-:Y:S05]  /*22c0*/  BRA `(.L_x_36) ;  /* 0x0000000000207947 */ /* 0x000fea0003800000 */
.L_x_31:
[----:B------:R-:W-:-:S04]  /*22d0*/  LOP3.LUT R0, R3, 0x80000000, R0, 0x48, !PT ;  /* 0x8000000003007812 */ /* 0x000fc800078e4800 */
[----:B------:R-:W-:Y:S01]  /*22e0*/  LOP3.LUT R0, R0, 0x7f800000, RZ, 0xfc, !PT ;  /* 0x7f80000000007812 */ /* 0x000fe200078efcff */
[----:B------:R-:W-:Y:S06]  /*22f0*/  BRA `(.L_x_36) ;  /* 0x0000000000147947 */ /* 0x000fec0003800000 */
.L_x_30:
[----:B------:R-:W-:Y:S01]  /*2300*/  LOP3.LUT R0, R3, 0x80000000, R0, 0x48, !PT ;  /* 0x8000000003007812 */ /* 0x000fe200078e4800 */
[----:B------:R-:W-:Y:S06]  /*2310*/  BRA `(.L_x_36) ;  /* 0x00000000000c7947 */ /* 0x000fec0003800000 */
.L_x_29:
[----:B------:R-:W0:Y:S01]  /*2320*/  MUFU.RSQ R0, -QNAN ;  /* 0xffc0000000007908 */ /* 0x000e220000001400 */
[----:B------:R-:W-:Y:S05]  /*2330*/  BRA `(.L_x_36) ;  /* 0x0000000000047947 */ /* 0x000fea0003800000 */
.L_x_28:
[----:B------:R-:W-:-:S07]  /*2340*/  FADD.FTZ R0, R0, R3 ;  /* 0x0000000300007221 */ /* 0x000fce0000010000 */
.L_x_36:
[----:B------:R-:W-:Y:S05]  /*2350*/  BSYNC.RECONVERGENT B1 ;  /* 0x0000000000017941 */ /* 0x000fea0003800200 */
.L_x_26:
[----:B------:R-:W-:-:S04]  /*2360*/  HFMA2 R3, -RZ, RZ, 0, 0 ;  /* 0x00000000ff037431 */ /* 0x000fc800000001ff */
[----:B0-----:R-:W-:Y:S05]  /*2370*/  RET.REL.NODEC R2 `(_Z11CalPCC_CUDAiiPKiiiPff) ;  /* 0xffffffdc02207950 */ /* 0x001fea0003c3ffff */
.L_x_37:
[----:B------:R-:W-:-:S00]  /*2380*/  BRA `(.L_x_37) ;  /* 0xfffffffc00fc7947 */ /* 0x000fc0000383ffff */
[----:B------:R-:W-:-:S00]  /*2390*/  NOP ;  /* 0x0000000000007918 */ /* 0x000fc00000000000 */
        /* <DEDUP_REMOVED lines=14> */
.L_x_38:


//--------------------- .nv.global.init           --------------------------
	.section	.nv.global.init,"aw",@progbits
.nv.global.init:
	.type		$str,@object
	.size		$str,(.L_0 - $str)
$str:
        /*0000*/ 	.byte	0x20, 0x28, 0x25, 0x64, 0x2c, 0x20, 0x25, 0x64, 0x29, 0x0a, 0x00
.L_0:


//--------------------- .nv.shared.reserved.0     --------------------------
	.section	.nv.shared.reserved.0,"aw",@nobits
	.weak		__nv_reservedSMEM_offset_0_alias
	.size		__nv_reservedSMEM_offset_0_alias, 0, 64
	.other		__nv_reservedSMEM_offset_0_alias,@"STO_CUDA_RESERVED_SHARED STV_DEFAULT"
__nv_reservedSMEM_offset_0_alias:
	.zero		0
	.zero		64


//--------------------- .nv.constant0._Z11CalPCC_CUDAiiPKiiiPff --------------------------
	.section	.nv.constant0._Z11CalPCC_CUDAiiPKiiiPff,"a",@progbits
	.sectionflags	@""
	.align	4
.nv.constant0._Z11CalPCC_CUDAiiPKiiiPff:
	.zero		932


//--------------------- SYMBOLS --------------------------

	.type		.nv.reservedSmem.offset0,@object
	.size		.nv.reservedSmem.offset0,0x4
	.type		vprintf,@function
